//
// Generated by NVIDIA NVVM Compiler
//
// Compiler Build ID: CL-36424714
// Cuda compilation tools, release 13.0, V13.0.88
// Based on NVVM 20.0.0
//

.version 9.0
.target sm_100
.address_size 64

	// .globl	_Z18bit_reverse_kernelPii

.visible .entry _Z18bit_reverse_kernelPii(
	.param .u64 .ptr .align 1 _Z18bit_reverse_kernelPii_param_0,
	.param .u32 _Z18bit_reverse_kernelPii_param_1
)
{
	.reg .pred 	%p<10>;
	.reg .b32 	%r<66>;
	.reg .b64 	%rd<7>;

	ld.param.u64 	%rd1, [_Z18bit_reverse_kernelPii_param_0];
	ld.param.u32 	%r54, [_Z18bit_reverse_kernelPii_param_1];
	mov.u32 	%r27, %ctaid.x;
	mov.u32 	%r28, %ntid.x;
	mov.u32 	%r29, %tid.x;
	mad.lo.s32 	%r1, %r27, %r28, %r29;
	setp.ge.s32 	%p1, %r1, %r54;
	@%p1 bra 	$L__BB0_13;
	setp.lt.s32 	%p2, %r54, 2;
	mov.b32 	%r55, 0;
	@%p2 bra 	$L__BB0_4;
	mov.b32 	%r55, 0;
$L__BB0_3:
	add.s32 	%r55, %r55, 1;
	shr.u32 	%r8, %r54, 1;
	setp.gt.u32 	%p3, %r54, 3;
	mov.u32 	%r54, %r8;
	@%p3 bra 	$L__BB0_3;
$L__BB0_4:
	setp.eq.s32 	%p4, %r55, 0;
	mov.b32 	%r65, 0;
	@%p4 bra 	$L__BB0_11;
	and.b32  	%r3, %r55, 3;
	setp.lt.u32 	%p5, %r55, 4;
	mov.b32 	%r65, 0;
	mov.u32 	%r61, %r1;
	@%p5 bra 	$L__BB0_8;
	and.b32  	%r36, %r55, -4;
	neg.s32 	%r56, %r36;
	mov.b32 	%r65, 0;
	mov.u32 	%r61, %r1;
$L__BB0_7:
	shl.b32 	%r37, %r61, 2;
	and.b32  	%r38, %r37, 4;
	shr.u32 	%r39, %r61, 2;
	shl.b32 	%r40, %r65, 3;
	or.b32  	%r41, %r40, %r38;
	and.b32  	%r42, %r61, 2;
	or.b32  	%r43, %r42, %r41;
	and.b32  	%r44, %r39, 1;
	or.b32  	%r45, %r43, %r44;
	shr.u32 	%r46, %r61, 3;
	shl.b32 	%r47, %r45, 1;
	and.b32  	%r48, %r46, 1;
	or.b32  	%r65, %r47, %r48;
	shr.s32 	%r61, %r61, 4;
	add.s32 	%r56, %r56, 4;
	setp.ne.s32 	%p6, %r56, 0;
	@%p6 bra 	$L__BB0_7;
$L__BB0_8:
	setp.eq.s32 	%p7, %r3, 0;
	@%p7 bra 	$L__BB0_11;
	neg.s32 	%r62, %r3;
$L__BB0_10:
	.pragma "nounroll";
	shl.b32 	%r49, %r65, 1;
	and.b32  	%r50, %r61, 1;
	or.b32  	%r65, %r49, %r50;
	shr.s32 	%r61, %r61, 1;
	add.s32 	%r62, %r62, 1;
	setp.ne.s32 	%p8, %r62, 0;
	@%p8 bra 	$L__BB0_10;
$L__BB0_11:
	setp.ge.s32 	%p9, %r1, %r65;
	@%p9 bra 	$L__BB0_13;
	cvta.to.global.u64 	%rd2, %rd1;
	mul.wide.s32 	%rd3, %r1, 4;
	add.s64 	%rd4, %rd2, %rd3;
	ld.global.u32 	%r51, [%rd4];
	mul.wide.s32 	%rd5, %r65, 4;
	add.s64 	%rd6, %rd2, %rd5;
	ld.global.u32 	%r52, [%rd6];
	st.global.u32 	[%rd4], %r52;
	st.global.u32 	[%rd6], %r51;
$L__BB0_13:
	ret;

}
	// .globl	_Z20ntt_butterfly_kernelPiiii7Barrett
.visible .entry _Z20ntt_butterfly_kernelPiiii7Barrett(
	.param .u64 .ptr .align 1 _Z20ntt_butterfly_kernelPiiii7Barrett_param_0,
	.param .u32 _Z20ntt_butterfly_kernelPiiii7Barrett_param_1,
	.param .u32 _Z20ntt_butterfly_kernelPiiii7Barrett_param_2,
	.param .u32 _Z20ntt_butterfly_kernelPiiii7Barrett_param_3,
	.param .align 8 .b8 _Z20ntt_butterfly_kernelPiiii7Barrett_param_4[16]
)
{
	.reg .pred 	%p<10>;
	.reg .b32 	%r<51>;
	.reg .b64 	%rd<38>;

	ld.param.u64 	%rd6, [_Z20ntt_butterfly_kernelPiiii7Barrett_param_0];
	ld.param.u32 	%r1, [_Z20ntt_butterfly_kernelPiiii7Barrett_param_4];
	ld.param.u64 	%rd1, [_Z20ntt_butterfly_kernelPiiii7Barrett_param_4+8];
	ld.param.u32 	%r15, [_Z20ntt_butterfly_kernelPiiii7Barrett_param_1];
	ld.param.u32 	%r13, [_Z20ntt_butterfly_kernelPiiii7Barrett_param_2];
	ld.param.u32 	%r48, [_Z20ntt_butterfly_kernelPiiii7Barrett_param_3];
	mov.u32 	%r16, %ctaid.x;
	mov.u32 	%r17, %ntid.x;
	mov.u32 	%r18, %tid.x;
	mad.lo.s32 	%r2, %r16, %r17, %r18;
	shr.s32 	%r3, %r13, 1;
	div.s32 	%r19, %r15, %r13;
	mul.lo.s32 	%r20, %r19, %r3;
	setp.ge.s32 	%p1, %r2, %r20;
	@%p1 bra 	$L__BB1_8;
	div.s32 	%r21, %r2, %r3;
	mul.lo.s32 	%r22, %r21, %r3;
	sub.s32 	%r4, %r2, %r22;
	mul.lo.s32 	%r5, %r21, %r13;
	setp.lt.s32 	%p2, %r4, 1;
	mov.b64 	%rd37, 1;
	@%p2 bra 	$L__BB1_7;
	cvt.s64.s32 	%rd2, %r1;
	cvt.u64.u32 	%rd3, %r1;
	mov.b32 	%r50, 1;
	mov.u32 	%r47, %r4;
$L__BB1_3:
	and.b32  	%r24, %r47, 1;
	setp.eq.b32 	%p3, %r24, 1;
	not.pred 	%p4, %p3;
	@%p4 bra 	$L__BB1_5;
	mul.wide.s32 	%rd8, %r48, %r50;
	mul.hi.u64 	%rd9, %rd1, %rd8;
	mul.lo.s64 	%rd10, %rd9, %rd2;
	sub.s64 	%rd11, %rd8, %rd10;
	setp.lt.s64 	%p5, %rd11, %rd2;
	selp.b64 	%rd12, 0, %rd2, %p5;
	sub.s64 	%rd13, %rd11, %rd12;
	shr.s64 	%rd14, %rd13, 63;
	cvt.u32.u64 	%r25, %rd14;
	cvt.u32.u64 	%r26, %rd3;
	and.b32  	%r27, %r25, %r26;
	cvt.u32.u64 	%r28, %rd13;
	add.s32 	%r50, %r27, %r28;
$L__BB1_5:
	mul.wide.s32 	%rd15, %r48, %r48;
	mul.hi.u64 	%rd16, %rd1, %rd15;
	mul.lo.s64 	%rd17, %rd16, %rd2;
	sub.s64 	%rd18, %rd15, %rd17;
	setp.lt.s64 	%p6, %rd18, %rd2;
	selp.b64 	%rd19, 0, %rd2, %p6;
	sub.s64 	%rd20, %rd18, %rd19;
	shr.s64 	%rd21, %rd20, 63;
	cvt.u32.u64 	%r29, %rd21;
	cvt.u32.u64 	%r30, %rd3;
	and.b32  	%r31, %r29, %r30;
	cvt.u32.u64 	%r32, %rd20;
	add.s32 	%r48, %r31, %r32;
	shr.u32 	%r12, %r47, 1;
	setp.gt.u32 	%p7, %r47, 1;
	mov.u32 	%r47, %r12;
	@%p7 bra 	$L__BB1_3;
	cvt.s64.s32 	%rd37, %r50;
$L__BB1_7:
	add.s32 	%r33, %r5, %r4;
	cvta.to.global.u64 	%rd22, %rd6;
	mul.wide.s32 	%rd23, %r33, 4;
	add.s64 	%rd24, %rd22, %rd23;
	ld.global.u32 	%r34, [%rd24];
	mul.wide.s32 	%rd25, %r3, 4;
	add.s64 	%rd26, %rd24, %rd25;
	ld.global.s32 	%rd27, [%rd26];
	mul.lo.s64 	%rd28, %rd37, %rd27;
	mul.hi.u64 	%rd29, %rd1, %rd28;
	cvt.s64.s32 	%rd30, %r1;
	mul.lo.s64 	%rd31, %rd29, %rd30;
	sub.s64 	%rd32, %rd28, %rd31;
	setp.lt.s64 	%p8, %rd32, %rd30;
	selp.b64 	%rd33, 0, %rd30, %p8;
	sub.s64 	%rd34, %rd32, %rd33;
	cvt.u64.u32 	%rd35, %r1;
	shr.s64 	%rd36, %rd34, 63;
	cvt.u32.u64 	%r35, %rd36;
	cvt.u32.u64 	%r36, %rd35;
	and.b32  	%r37, %r35, %r36;
	cvt.u32.u64 	%r38, %rd34;
	add.s32 	%r39, %r37, %r38;
	add.s32 	%r40, %r34, %r39;
	sub.s32 	%r41, %r34, %r39;
	setp.lt.s32 	%p9, %r40, %r1;
	selp.b32 	%r42, 0, %r1, %p9;
	sub.s32 	%r43, %r40, %r42;
	st.global.u32 	[%rd24], %r43;
	shr.s32 	%r44, %r41, 31;
	and.b32  	%r45, %r44, %r1;
	add.s32 	%r46, %r45, %r41;
	st.global.u32 	[%rd26], %r46;
$L__BB1_8:
	ret;

}
	// .globl	_Z25pointwise_multiply_kernelPiS_i7Barrett
.visible .entry _Z25pointwise_multiply_kernelPiS_i7Barrett(
	.param .u64 .ptr .align 1 _Z25pointwise_multiply_kernelPiS_i7Barrett_param_0,
	.param .u64 .ptr .align 1 _Z25pointwise_multiply_kernelPiS_i7Barrett_param_1,
	.param .u32 _Z25pointwise_multiply_kernelPiS_i7Barrett_param_2,
	.param .align 8 .b8 _Z25pointwise_multiply_kernelPiS_i7Barrett_param_3[16]
)
{
	.reg .pred 	%p<3>;
	.reg .b32 	%r<9>;
	.reg .b64 	%rd<20>;

	ld.param.u64 	%rd3, [_Z25pointwise_multiply_kernelPiS_i7Barrett_param_3+8];
	ld.param.u32 	%r2, [_Z25pointwise_multiply_kernelPiS_i7Barrett_param_3];
	ld.param.u64 	%rd1, [_Z25pointwise_multiply_kernelPiS_i7Barrett_param_0];
	ld.param.u64 	%rd2, [_Z25pointwise_multiply_kernelPiS_i7Barrett_param_1];
	ld.param.u32 	%r3, [_Z25pointwise_multiply_kernelPiS_i7Barrett_param_2];
	mov.u32 	%r4, %ctaid.x;
	mov.u32 	%r5, %ntid.x;
	mov.u32 	%r6, %tid.x;
	mad.lo.s32 	%r1, %r4, %r5, %r6;
	setp.ge.s32 	%p1, %r1, %r3;
	@%p1 bra 	$L__BB2_2;
	cvta.to.global.u64 	%rd4, %rd1;
	cvta.to.global.u64 	%rd5, %rd2;
	mul.wide.s32 	%rd6, %r1, 4;
	add.s64 	%rd7, %rd4, %rd6;
	ld.global.u32 	%r7, [%rd7];
	add.s64 	%rd8, %rd5, %rd6;
	ld.global.u32 	%r8, [%rd8];
	mul.wide.s32 	%rd9, %r8, %r7;
	mul.hi.u64 	%rd10, %rd3, %rd9;
	cvt.s64.s32 	%rd11, %r2;
	mul.lo.s64 	%rd12, %rd10, %rd11;
	sub.s64 	%rd13, %rd9, %rd12;
	setp.lt.s64 	%p2, %rd13, %rd11;
	selp.b64 	%rd14, 0, %rd11, %p2;
	sub.s64 	%rd15, %rd13, %rd14;
	cvt.u64.u32 	%rd16, %r2;
	shr.s64 	%rd17, %rd15, 63;
	and.b64  	%rd18, %rd17, %rd16;
	add.s64 	%rd19, %rd18, %rd15;
	st.global.u32 	[%rd7], %rd19;
$L__BB2_2:
	ret;

}
	// .globl	_Z16normalize_kernelPiii7Barrett
.visible .entry _Z16normalize_kernelPiii7Barrett(
	.param .u64 .ptr .align 1 _Z16normalize_kernelPiii7Barrett_param_0,
	.param .u32 _Z16normalize_kernelPiii7Barrett_param_1,
	.param .u32 _Z16normalize_kernelPiii7Barrett_param_2,
	.param .align 8 .b8 _Z16normalize_kernelPiii7Barrett_param_3[16]
)
{
	.reg .pred 	%p<3>;
	.reg .b32 	%r<9>;
	.reg .b64 	%rd<17>;

	ld.param.u64 	%rd2, [_Z16normalize_kernelPiii7Barrett_param_3+8];
	ld.param.u32 	%r3, [_Z16normalize_kernelPiii7Barrett_param_3];
	ld.param.u64 	%rd1, [_Z16normalize_kernelPiii7Barrett_param_0];
	ld.param.u32 	%r4, [_Z16normalize_kernelPiii7Barrett_param_1];
	ld.param.u32 	%r2, [_Z16normalize_kernelPiii7Barrett_param_2];
	mov.u32 	%r5, %ctaid.x;
	mov.u32 	%r6, %ntid.x;
	mov.u32 	%r7, %tid.x;
	mad.lo.s32 	%r1, %r5, %r6, %r7;
	setp.ge.s32 	%p1, %r1, %r4;
	@%p1 bra 	$L__BB3_2;
	cvta.to.global.u64 	%rd3, %rd1;
	mul.wide.s32 	%rd4, %r1, 4;
	add.s64 	%rd5, %rd3, %rd4;
	ld.global.u32 	%r8, [%rd5];
	mul.wide.s32 	%rd6, %r8, %r2;
	mul.hi.u64 	%rd7, %rd2, %rd6;
	cvt.s64.s32 	%rd8, %r3;
	mul.lo.s64 	%rd9, %rd7, %rd8;
	sub.s64 	%rd10, %rd6, %rd9;
	setp.lt.s64 	%p2, %rd10, %rd8;
	selp.b64 	%rd11, 0, %rd8, %p2;
	sub.s64 	%rd12, %rd10, %rd11;
	cvt.u64.u32 	%rd13, %r3;
	shr.s64 	%rd14, %rd12, 63;
	and.b64  	%rd15, %rd14, %rd13;
	add.s64 	%rd16, %rd15, %rd12;
	st.global.u32 	[%rd5], %rd16;
$L__BB3_2:
	ret;

}


// ===== COMPILED SASS (sm_100) =====

	.target	sm_100

	.elftype	@"ET_EXEC"


//--------------------- .note.nv.tkinfo           --------------------------
	.section	.note.nv.tkinfo,"",@"SHT_NOTE"
	.sectionflags	@"SHF_NOTE_NV_TKINFO"
	.tkinfo
        /*0018*/ 	.word	0x00000002
        /*0030*/ 	.string	""
        /*0030*/ 	.string	"ptxas"
        /*0030*/ 	.string	"Cuda compilation tools, release 13.0, V13.0.88"
        /*0030*/ 	.string	"Build cuda_13.0.r13.0/compiler.36424714_0"
        /*0030*/ 	.string	"-arch sm_100 -m 64 "



//--------------------- .note.nv.cuinfo           --------------------------
	.section	.note.nv.cuinfo,"",@"SHT_NOTE"
	.sectionflags	@"SHF_NOTE_NV_CUINFO"
        /*0018*/ 	.short	0x0002
        /*001a*/ 	.short	0x0064
        /*001c*/ 	.short	0x0082
	.zero		2


//--------------------- .nv.info                  --------------------------
	.section	.nv.info,"",@"SHT_CUDA_INFO"
	.align	4


	//----- nvinfo : EIATTR_REGCOUNT
	.align		4
        /*0000*/ 	.byte	0x04, 0x2f
        /*0002*/ 	.short	(.L_1 - .L_0)
	.align		4
.L_0:
        /*0004*/ 	.word	index@(_Z18bit_reverse_kernelPii)
        /*0008*/ 	.word	0x0000000c


	//----- nvinfo : EIATTR_FRAME_SIZE
	.align		4
.L_1:
        /*000c*/ 	.byte	0x04, 0x11
        /*000e*/ 	.short	(.L_3 - .L_2)
	.align		4
.L_2:
        /*0010*/ 	.word	index@(_Z18bit_reverse_kernelPii)
        /*0014*/ 	.word	0x00000000


	//----- nvinfo : EIATTR_REGCOUNT
	.align		4
.L_3:
        /*0018*/ 	.byte	0x04, 0x2f
        /*001a*/ 	.short	(.L_5 - .L_4)
	.align		4
.L_4:
        /*001c*/ 	.word	index@(_Z20ntt_butterfly_kernelPiiii7Barrett)
        /*0020*/ 	.word	0x00000016


	//----- nvinfo : EIATTR_FRAME_SIZE
	.align		4
.L_5:
        /*0024*/ 	.byte	0x04, 0x11
        /*0026*/ 	.short	(.L_7 - .L_6)
	.align		4
.L_6:
        /*0028*/ 	.word	index@(_Z20ntt_butterfly_kernelPiiii7Barrett)
        /*002c*/ 	.word	0x00000000


	//----- nvinfo : EIATTR_REGCOUNT
	.align		4
.L_7:
        /*0030*/ 	.byte	0x04, 0x2f
        /*0032*/ 	.short	(.L_9 - .L_8)
	.align		4
.L_8:
        /*0034*/ 	.word	index@(_Z25pointwise_multiply_kernelPiS_i7Barrett)
        /*0038*/ 	.word	0x00000011


	//----- nvinfo : EIATTR_FRAME_SIZE
	.align		4
.L_9:
        /*003c*/ 	.byte	0x04, 0x11
        /*003e*/ 	.short	(.L_11 - .L_10)
	.align		4
.L_10:
        /*0040*/ 	.word	index@(_Z25pointwise_multiply_kernelPiS_i7Barrett)
        /*0044*/ 	.word	0x00000000


	//----- nvinfo : EIATTR_REGCOUNT
	.align		4
.L_11:
        /*0048*/ 	.byte	0x04, 0x2f
        /*004a*/ 	.short	(.L_13 - .L_12)
	.align		4
.L_12:
        /*004c*/ 	.word	index@(_Z16normalize_kernelPiii7Barrett)
        /*0050*/ 	.word	0x0000000f


	//----- nvinfo : EIATTR_FRAME_SIZE
	.align		4
.L_13:
        /*0054*/ 	.byte	0x04, 0x11
        /*0056*/ 	.short	(.L_15 - .L_14)
	.align		4
.L_14:
        /*0058*/ 	.word	index@(_Z16normalize_kernelPiii7Barrett)
        /*005c*/ 	.word	0x00000000


	//----- nvinfo : EIATTR_MIN_STACK_SIZE
	.align		4
.L_15:
        /*0060*/ 	.byte	0x04, 0x12
        /*0062*/ 	.short	(.L_17 - .L_16)
	.align		4
.L_16:
        /*0064*/ 	.word	index@(_Z16normalize_kernelPiii7Barrett)
        /*0068*/ 	.word	0x00000000


	//----- nvinfo : EIATTR_MIN_STACK_SIZE
	.align		4
.L_17:
        /*006c*/ 	.byte	0x04, 0x12
        /*006e*/ 	.short	(.L_19 - .L_18)
	.align		4
.L_18:
        /*0070*/ 	.word	index@(_Z25pointwise_multiply_kernelPiS_i7Barrett)
        /*0074*/ 	.word	0x00000000


	//----- nvinfo : EIATTR_MIN_STACK_SIZE
	.align		4
.L_19:
        /*0078*/ 	.byte	0x04, 0x12
        /*007a*/ 	.short	(.L_21 - .L_20)
	.align		4
.L_20:
        /*007c*/ 	.word	index@(_Z20ntt_butterfly_kernelPiiii7Barrett)
        /*0080*/ 	.word	0x00000000


	//----- nvinfo : EIATTR_MIN_STACK_SIZE
	.align		4
.L_21:
        /*0084*/ 	.byte	0x04, 0x12
        /*0086*/ 	.short	(.L_23 - .L_22)
	.align		4
.L_22:
        /*0088*/ 	.word	index@(_Z18bit_reverse_kernelPii)
        /*008c*/ 	.word	0x00000000
.L_23:


//--------------------- .nv.compat                --------------------------
	.section	.nv.compat,"",@"SHT_CUDA_COMPAT_INFO"
	.align	4
        /*0000*/ 	.byte	0x02, 0x09, 0x00, 0x00, 0x02, 0x02, 0x01, 0x00, 0x02, 0x05, 0x05, 0x00, 0x03, 0x07, 0x01, 0x01
        /*0010*/ 	.byte	0x02, 0x03, 0x00, 0x00, 0x02, 0x06, 0x01, 0x00, 0x04, 0x0b, 0x08, 0x00, 0x09, 0x00, 0x00, 0x00
        /*0020*/ 	.byte	0x00, 0x00, 0x00, 0x00


//--------------------- .nv.info._Z16normalize_kernelPiii7Barrett --------------------------
	.section	.nv.info._Z16normalize_kernelPiii7Barrett,"",@"SHT_CUDA_INFO"
	.sectionflags	@""
	.align	4


	//----- nvinfo : EIATTR_CUDA_API_VERSION
	.align		4
        /*0000*/ 	.byte	0x04, 0x37
        /*0002*/ 	.short	(.L_25 - .L_24)
.L_24:
        /*0004*/ 	.word	0x00000082


	//----- nvinfo : EIATTR_KPARAM_INFO
	.align		4
.L_25:
        /*0008*/ 	.byte	0x04, 0x17
        /*000a*/ 	.short	(.L_27 - .L_26)
.L_26:
        /*000c*/ 	.word	0x00000000
        /*0010*/ 	.short	0x0003
        /*0012*/ 	.short	0x0010
        /*0014*/ 	.byte	0x00, 0xf0, 0x41, 0x00


	//----- nvinfo : EIATTR_KPARAM_INFO
	.align		4
.L_27:
        /*0018*/ 	.byte	0x04, 0x17
        /*001a*/ 	.short	(.L_29 - .L_28)
.L_28:
        /*001c*/ 	.word	0x00000000
        /*0020*/ 	.short	0x0002
        /*0022*/ 	.short	0x000c
        /*0024*/ 	.byte	0x00, 0xf0, 0x11, 0x00


	//----- nvinfo : EIATTR_KPARAM_INFO
	.align		4
.L_29:
        /*0028*/ 	.byte	0x04, 0x17
        /*002a*/ 	.short	(.L_31 - .L_30)
.L_30:
        /*002c*/ 	.word	0x00000000
        /*0030*/ 	.short	0x0001
        /*0032*/ 	.short	0x0008
        /*0034*/ 	.byte	0x00, 0xf0, 0x11, 0x00


	//----- nvinfo : EIATTR_KPARAM_INFO
	.align		4
.L_31:
        /*0038*/ 	.byte	0x04, 0x17
        /*003a*/ 	.short	(.L_33 - .L_32)
.L_32:
        /*003c*/ 	.word	0x00000000
        /*0040*/ 	.short	0x0000
        /*0042*/ 	.short	0x0000
        /*0044*/ 	.byte	0x00, 0xf5, 0x21, 0x00


	//----- nvinfo : EIATTR_SPARSE_MMA_MASK
	.align		4
.L_33:
        /*0048*/ 	.byte	0x03, 0x50
        /*004a*/ 	.short	0x0000


	//----- nvinfo : EIATTR_MAXREG_COUNT
	.align		4
        /*004c*/ 	.byte	0x03, 0x1b
        /*004e*/ 	.short	0x00ff


	//----- nvinfo : EIATTR_MERCURY_ISA_VERSION
	.align		4
        /*0050*/ 	.byte	0x03, 0x5f
        /*0052*/ 	.short	0x0101


	//----- nvinfo : EIATTR_VRC_CTA_INIT_COUNT
	.align		4
        /*0054*/ 	.byte	0x02, 0x4a
	.zero		1
	.zero		1


	//----- nvinfo : EIATTR_EXIT_INSTR_OFFSETS
	.align		4
        /*0058*/ 	.byte	0x04, 0x1c
        /*005a*/ 	.short	(.L_35 - .L_34)


	//   ....[0]....
.L_34:
        /*005c*/ 	.word	0x00000070


	//   ....[1]....
        /*0060*/ 	.word	0x00000280


	//----- nvinfo : EIATTR_CBANK_PARAM_SIZE
	.align		4
.L_35:
        /*0064*/ 	.byte	0x03, 0x19
        /*0066*/ 	.short	0x0020


	//----- nvinfo : EIATTR_PARAM_CBANK
	.align		4
        /*0068*/ 	.byte	0x04, 0x0a
        /*006a*/ 	.short	(.L_37 - .L_36)
	.align		4
.L_36:
        /*006c*/ 	.word	index@(.nv.constant0._Z16normalize_kernelPiii7Barrett)
        /*0070*/ 	.short	0x0380
        /*0072*/ 	.short	0x0020


	//----- nvinfo : EIATTR_SW_WAR
	.align		4
.L_37:
        /*0074*/ 	.byte	0x04, 0x36
        /*0076*/ 	.short	(.L_39 - .L_38)
.L_38:
        /*0078*/ 	.word	0x00000008
.L_39:


//--------------------- .nv.info._Z25pointwise_multiply_kernelPiS_i7Barrett --------------------------
	.section	.nv.info._Z25pointwise_multiply_kernelPiS_i7Barrett,"",@"SHT_CUDA_INFO"
	.sectionflags	@""
	.align	4


	//----- nvinfo : EIATTR_CUDA_API_VERSION
	.align		4
        /*0000*/ 	.byte	0x04, 0x37
        /*0002*/ 	.short	(.L_41 - .L_40)
.L_40:
        /*0004*/ 	.word	0x00000082


	//----- nvinfo : EIATTR_KPARAM_INFO
	.align		4
.L_41:
        /*0008*/ 	.byte	0x04, 0x17
        /*000a*/ 	.short	(.L_43 - .L_42)
.L_42:
        /*000c*/ 	.word	0x00000000
        /*0010*/ 	.short	0x0003
        /*0012*/ 	.short	0x0018
        /*0014*/ 	.byte	0x00, 0xf0, 0x41, 0x00


	//----- nvinfo : EIATTR_KPARAM_INFO
	.align		4
.L_43:
        /*0018*/ 	.byte	0x04, 0x17
        /*001a*/ 	.short	(.L_45 - .L_44)
.L_44:
        /*001c*/ 	.word	0x00000000
        /*0020*/ 	.short	0x0002
        /*0022*/ 	.short	0x0010
        /*0024*/ 	.byte	0x00, 0xf0, 0x11, 0x00


	//----- nvinfo : EIATTR_KPARAM_INFO
	.align		4
.L_45:
        /*0028*/ 	.byte	0x04, 0x17
        /*002a*/ 	.short	(.L_47 - .L_46)
.L_46:
        /*002c*/ 	.word	0x00000000
        /*0030*/ 	.short	0x0001
        /*0032*/ 	.short	0x0008
        /*0034*/ 	.byte	0x00, 0xf5, 0x21, 0x00


	//----- nvinfo : EIATTR_KPARAM_INFO
	.align		4
.L_47:
        /*0038*/ 	.byte	0x04, 0x17
        /*003a*/ 	.short	(.L_49 - .L_48)
.L_48:
        /*003c*/ 	.word	0x00000000
        /*0040*/ 	.short	0x0000
        /*0042*/ 	.short	0x0000
        /*0044*/ 	.byte	0x00, 0xf5, 0x21, 0x00


	//----- nvinfo : EIATTR_SPARSE_MMA_MASK
	.align		4
.L_49:
        /*0048*/ 	.byte	0x03, 0x50
        /*004a*/ 	.short	0x0000


	//----- nvinfo : EIATTR_MAXREG_COUNT
	.align		4
        /*004c*/ 	.byte	0x03, 0x1b
        /*004e*/ 	.short	0x00ff


	//----- nvinfo : EIATTR_MERCURY_ISA_VERSION
	.align		4
        /*0050*/ 	.byte	0x03, 0x5f
        /*0052*/ 	.short	0x0101


	//----- nvinfo : EIATTR_VRC_CTA_INIT_COUNT
	.align		4
        /*0054*/ 	.byte	0x02, 0x4a
	.zero		1
	.zero		1


	//----- nvinfo : EIATTR_EXIT_INSTR_OFFSETS
	.align		4
        /*0058*/ 	.byte	0x04, 0x1c
        /*005a*/ 	.short	(.L_51 - .L_50)


	//   ....[0]....
.L_50:
        /*005c*/ 	.word	0x00000070


	//   ....[1]....
        /*0060*/ 	.word	0x000002a0


	//----- nvinfo : EIATTR_CBANK_PARAM_SIZE
	.align		4
.L_51:
        /*0064*/ 	.byte	0x03, 0x19
        /*0066*/ 	.short	0x0028


	//----- nvinfo : EIATTR_PARAM_CBANK
	.align		4
        /*0068*/ 	.byte	0x04, 0x0a
        /*006a*/ 	.short	(.L_53 - .L_52)
	.align		4
.L_52:
        /*006c*/ 	.word	index@(.nv.constant0._Z25pointwise_multiply_kernelPiS_i7Barrett)
        /*0070*/ 	.short	0x0380
        /*0072*/ 	.short	0x0028


	//----- nvinfo : EIATTR_SW_WAR
	.align		4
.L_53:
        /*0074*/ 	.byte	0x04, 0x36
        /*0076*/ 	.short	(.L_55 - .L_54)
.L_54:
        /*0078*/ 	.word	0x00000008
.L_55:


//--------------------- .nv.info._Z20ntt_butterfly_kernelPiiii7Barrett --------------------------
	.section	.nv.info._Z20ntt_butterfly_kernelPiiii7Barrett,"",@"SHT_CUDA_INFO"
	.sectionflags	@""
	.align	4


	//----- nvinfo : EIATTR_CUDA_API_VERSION
	.align		4
        /*0000*/ 	.byte	0x04, 0x37
        /*0002*/ 	.short	(.L_57 - .L_56)
.L_56:
        /*0004*/ 	.word	0x00000082


	//----- nvinfo : EIATTR_KPARAM_INFO
	.align		4
.L_57:
        /*0008*/ 	.byte	0x04, 0x17
        /*000a*/ 	.short	(.L_59 - .L_58)
.L_58:
        /*000c*/ 	.word	0x00000000
        /*0010*/ 	.short	0x0004
        /*0012*/ 	.short	0x0018
        /*0014*/ 	.byte	0x00, 0xf0, 0x41, 0x00


	//----- nvinfo : EIATTR_KPARAM_INFO
	.align		4
.L_59:
        /*0018*/ 	.byte	0x04, 0x17
        /*001a*/ 	.short	(.L_61 - .L_60)
.L_60:
        /*001c*/ 	.word	0x00000000
        /*0020*/ 	.short	0x0003
        /*0022*/ 	.short	0x0010
        /*0024*/ 	.byte	0x00, 0xf0, 0x11, 0x00


	//----- nvinfo : EIATTR_KPARAM_INFO
	.align		4
.L_61:
        /*0028*/ 	.byte	0x04, 0x17
        /*002a*/ 	.short	(.L_63 - .L_62)
.L_62:
        /*002c*/ 	.word	0x00000000
        /*0030*/ 	.short	0x0002
        /*0032*/ 	.short	0x000c
        /*0034*/ 	.byte	0x00, 0xf0, 0x11, 0x00


	//----- nvinfo : EIATTR_KPARAM_INFO
	.align		4
.L_63:
        /*0038*/ 	.byte	0x04, 0x17
        /*003a*/ 	.short	(.L_65 - .L_64)
.L_64:
        /*003c*/ 	.word	0x00000000
        /*0040*/ 	.short	0x0001
        /*0042*/ 	.short	0x0008
        /*0044*/ 	.byte	0x00, 0xf0, 0x11, 0x00


	//----- nvinfo : EIATTR_KPARAM_INFO
	.align		4
.L_65:
        /*0048*/ 	.byte	0x04, 0x17
        /*004a*/ 	.short	(.L_67 - .L_66)
.L_66:
        /*004c*/ 	.word	0x00000000
        /*0050*/ 	.short	0x0000
        /*0052*/ 	.short	0x0000
        /*0054*/ 	.byte	0x00, 0xf5, 0x21, 0x00


	//----- nvinfo : EIATTR_SPARSE_MMA_MASK
	.align		4
.L_67:
        /*0058*/ 	.byte	0x03, 0x50
        /*005a*/ 	.short	0x0000


	//----- nvinfo : EIATTR_MAXREG_COUNT
	.align		4
        /*005c*/ 	.byte	0x03, 0x1b
        /*005e*/ 	.short	0x00ff


	//----- nvinfo : EIATTR_MERCURY_ISA_VERSION
	.align		4
        /*0060*/ 	.byte	0x03, 0x5f
        /*0062*/ 	.short	0x0101


	//----- nvinfo : EIATTR_VRC_CTA_INIT_COUNT
	.align		4
        /*0064*/ 	.byte	0x02, 0x4a
	.zero		1
	.zero		1


	//----- nvinfo : EIATTR_EXIT_INSTR_OFFSETS
	.align		4
        /*0068*/ 	.byte	0x04, 0x1c
        /*006a*/ 	.short	(.L_69 - .L_68)


	//   ....[0]....
.L_68:
        /*006c*/ 	.word	0x00000210


	//   ....[1]....
        /*0070*/ 	.word	0x00000b30


	//----- nvinfo : EIATTR_CRS_STACK_SIZE
	.align		4
.L_69:
        /*0074*/ 	.byte	0x04, 0x1e
        /*0076*/ 	.short	(.L_71 - .L_70)
.L_70:
        /*0078*/ 	.word	0x00000000


	//----- nvinfo : EIATTR_CBANK_PARAM_SIZE
	.align		4
.L_71:
        /*007c*/ 	.byte	0x03, 0x19
        /*007e*/ 	.short	0x0028


	//----- nvinfo : EIATTR_PARAM_CBANK
	.align		4
        /*0080*/ 	.byte	0x04, 0x0a
        /*0082*/ 	.short	(.L_73 - .L_72)
	.align		4
.L_72:
        /*0084*/ 	.word	index@(.nv.constant0._Z20ntt_butterfly_kernelPiiii7Barrett)
        /*0088*/ 	.short	0x0380
        /*008a*/ 	.short	0x0028


	//----- nvinfo : EIATTR_SW_WAR
	.align		4
.L_73:
        /*008c*/ 	.byte	0x04, 0x36
        /*008e*/ 	.short	(.L_75 - .L_74)
.L_74:
        /*0090*/ 	.word	0x00000008
.L_75:


//--------------------- .nv.info._Z18bit_reverse_kernelPii --------------------------
	.section	.nv.info._Z18bit_reverse_kernelPii,"",@"SHT_CUDA_INFO"
	.sectionflags	@""
	.align	4


	//----- nvinfo : EIATTR_CUDA_API_VERSION
	.align		4
        /*0000*/ 	.byte	0x04, 0x37
        /*0002*/ 	.short	(.L_77 - .L_76)
.L_76:
        /*0004*/ 	.word	0x00000082


	//----- nvinfo : EIATTR_KPARAM_INFO
	.align		4
.L_77:
        /*0008*/ 	.byte	0x04, 0x17
        /*000a*/ 	.short	(.L_79 - .L_78)
.L_78:
        /*000c*/ 	.word	0x00000000
        /*0010*/ 	.short	0x0001
        /*0012*/ 	.short	0x0008
        /*0014*/ 	.byte	0x00, 0xf0, 0x11, 0x00


	//----- nvinfo : EIATTR_KPARAM_INFO
	.align		4
.L_79:
        /*0018*/ 	.byte	0x04, 0x17
        /*001a*/ 	.short	(.L_81 - .L_80)
.L_80:
        /*001c*/ 	.word	0x00000000
        /*0020*/ 	.short	0x0000
        /*0022*/ 	.short	0x0000
        /*0024*/ 	.byte	0x00, 0xf5, 0x21, 0x00


	//----- nvinfo : EIATTR_SPARSE_MMA_MASK
	.align		4
.L_81:
        /*0028*/ 	.byte	0x03, 0x50
        /*002a*/ 	.short	0x0000


	//----- nvinfo : EIATTR_MAXREG_COUNT
	.align		4
        /*002c*/ 	.byte	0x03, 0x1b
        /*002e*/ 	.short	0x00ff


	//----- nvinfo : EIATTR_MERCURY_ISA_VERSION
	.align		4
        /*0030*/ 	.byte	0x03, 0x5f
        /*0032*/ 	.short	0x0101


	//----- nvinfo : EIATTR_VRC_CTA_INIT_COUNT
	.align		4
        /*0034*/ 	.byte	0x02, 0x4a
	.zero		1
	.zero		1


	//----- nvinfo : EIATTR_EXIT_INSTR_OFFSETS
	.align		4
        /*0038*/ 	.byte	0x04, 0x1c
        /*003a*/ 	.short	(.L_83 - .L_82)


	//   ....[0]....
.L_82:
        /*003c*/ 	.word	0x00000080


	//   ....[1]....
        /*0040*/ 	.word	0x00000890


	//   ....[2]....
        /*0044*/ 	.word	0x00000920


	//----- nvinfo : EIATTR_CBANK_PARAM_SIZE
	.align		4
.L_83:
        /*0048*/ 	.byte	0x03, 0x19
        /*004a*/ 	.short	0x000c


	//----- nvinfo : EIATTR_PARAM_CBANK
	.align		4
        /*004c*/ 	.byte	0x04, 0x0a
        /*004e*/ 	.short	(.L_85 - .L_84)
	.align		4
.L_84:
        /*0050*/ 	.word	index@(.nv.constant0._Z18bit_reverse_kernelPii)
        /*0054*/ 	.short	0x0380
        /*0056*/ 	.short	0x000c


	//----- nvinfo : EIATTR_SW_WAR
	.align		4
.L_85:
        /*0058*/ 	.byte	0x04, 0x36
        /*005a*/ 	.short	(.L_87 - .L_86)
.L_86:
        /*005c*/ 	.word	0x00000008
.L_87:


//--------------------- .nv.callgraph             --------------------------
	.section	.nv.callgraph,"",@"SHT_CUDA_CALLGRAPH"
	.align	4
	.sectionentsize	8
	.align		4
        /*0000*/ 	.word	0x00000000
	.align		4
        /*0004*/ 	.word	0xffffffff
	.align		4
        /*0008*/ 	.word	0x00000000
	.align		4
        /*000c*/ 	.word	0xfffffffe
	.align		4
        /*0010*/ 	.word	0x00000000
	.align		4
        /*0014*/ 	.word	0xfffffffd
	.align		4
        /*0018*/ 	.word	0x00000000
	.align		4
        /*001c*/ 	.word	0xfffffffc


//--------------------- .text._Z16normalize_kernelPiii7Barrett --------------------------
	.section	.text._Z16normalize_kernelPiii7Barrett,"ax",@progbits
	.align	128
        .global         _Z16normalize_kernelPiii7Barrett
        .type           _Z16normalize_kernelPiii7Barrett,@function
        .size           _Z16normalize_kernelPiii7Barrett,(.L_x_19 - _Z16normalize_kernelPiii7Barrett)
        .other          _Z16normalize_kernelPiii7Barrett,@"STO_CUDA_ENTRY STV_DEFAULT"
_Z16normalize_kernelPiii7Barrett:
.text._Z16normalize_kernelPiii7Barrett:
[----:B------:R-:W-:Y:S01]  /*0000*/  LDC R1, c[0x0][0x37c] ;  /* 0x0000df00ff017b82 */ /* 0x000fe20000000800 */
[----:B------:R-:W0:Y:S07]  /*0010*/  S2R R0, SR_TID.X ;  /* 0x0000000000007919 */ /* 0x000e2e0000002100 */
[----:B------:R-:W0:Y:S01]  /*0020*/  S2UR UR4, SR_CTAID.X ;  /* 0x00000000000479c3 */ /* 0x000e220000002500 */
[----:B------:R-:W1:Y:S07]  /*0030*/  LDCU UR5, c[0x0][0x388] ;  /* 0x00007100ff0577ac */ /* 0x000e6e0008000800 */
[----:B------:R-:W0:Y:S02]  /*0040*/  LDC R5, c[0x0][0x360] ;  /* 0x0000d800ff057b82 */ /* 0x000e240000000800 */
[----:B0-----:R-:W-:-:S05]  /*0050*/  IMAD R5, R5, UR4, R0 ;  /* 0x0000000405057c24 */ /* 0x001fca000f8e0200 */
[----:B-1----:R-:W-:-:S13]  /*0060*/  ISETP.GE.AND P0, PT, R5, UR5, PT ;  /* 0x0000000505007c0c */ /* 0x002fda000bf06270 */
[----:B------:R-:W-:Y:S05]  /*0070*/  @P0 EXIT ;  /* 0x000000000000094d */ /* 0x000fea0003800000 */
[----:B------:R-:W0:Y:S01]  /*0080*/  LDC.64 R2, c[0x0][0x380] ;  /* 0x0000e000ff027b82 */ /* 0x000e220000000a00 */
[----:B------:R-:W1:Y:S01]  /*0090*/  LDCU.64 UR4, c[0x0][0x358] ;  /* 0x00006b00ff0477ac */ /* 0x000e620008000a00 */
[----:B------:R-:W2:Y:S06]  /*00a0*/  LDCU UR6, c[0x0][0x38c] ;  /* 0x00007180ff0677ac */ /* 0x000eac0008000800 */
[----:B------:R-:W3:Y:S01]  /*00b0*/  LDC R12, c[0x0][0x390] ;  /* 0x0000e400ff0c7b82 */ /* 0x000ee20000000800 */
[----:B------:R-:W4:Y:S01]  /*00c0*/  LDCU.64 UR8, c[0x0][0x398] ;  /* 0x00007300ff0877ac */ /* 0x000f220008000a00 */
[----:B0-----:R-:W-:-:S05]  /*00d0*/  IMAD.WIDE R2, R5, 0x4, R2 ;  /* 0x0000000405027825 */ /* 0x001fca00078e0202 */
[----:B-1----:R-:W2:Y:S01]  /*00e0*/  LDG.E R4, desc[UR4][R2.64] ;  /* 0x0000000402047981 */ /* 0x002ea2000c1e1900 */
[----:B---3--:R-:W-:Y:S01]  /*00f0*/  SHF.R.S32.HI R0, RZ, 0x1f, R12 ;  /* 0x0000001fff007819 */ /* 0x008fe2000001140c */
[----:B--2---:R-:W-:-:S06]  /*0100*/  IMAD.WIDE R4, R4, UR6, RZ ;  /* 0x0000000604047c25 */ /* 0x004fcc000f8e02ff */
[----:B----4-:R-:W-:-:S04]  /*0110*/  IMAD.WIDE.U32 R6, R5, UR8, RZ ;  /* 0x0000000805067c25 */ /* 0x010fc8000f8e00ff */
[----:B------:R-:W-:-:S04]  /*0120*/  IMAD.WIDE.U32 R8, P0, R4, UR9, R6 ;  /* 0x0000000904087c25 */ /* 0x000fc8000f800006 */
[----:B------:R-:W-:-:S04]  /*0130*/  IMAD.WIDE.U32 R6, R4, UR8, RZ ;  /* 0x0000000804067c25 */ /* 0x000fc8000f8e00ff */
[----:B------:R-:W-:Y:S01]  /*0140*/  IMAD.X R11, RZ, RZ, RZ, P0 ;  /* 0x000000ffff0b7224 */ /* 0x000fe200000e06ff */
[----:B------:R-:W-:Y:S01]  /*0150*/  IADD3 RZ, P0, PT, R7, R8, RZ ;  /* 0x0000000807ff7210 */ /* 0x000fe20007f1e0ff */
[----:B------:R-:W-:-:S04]  /*0160*/  IMAD.MOV.U32 R10, RZ, RZ, R9 ;  /* 0x000000ffff0a7224 */ /* 0x000fc800078e0009 */
[----:B------:R-:W-:-:S03]  /*0170*/  IMAD.WIDE.U32.X R6, R5, UR9, R10, P0 ;  /* 0x0000000905067c25 */ /* 0x000fc600080e040a */
[----:B------:R-:W-:-:S04]  /*0180*/  IADD3 R9, P0, PT, RZ, -R6, RZ ;  /* 0x80000006ff097210 */ /* 0x000fc80007f1e0ff */
[----:B------:R-:W-:Y:S01]  /*0190*/  IADD3.X R7, PT, PT, RZ, ~R7, RZ, P0, !PT ;  /* 0x80000007ff077210 */ /* 0x000fe200007fe4ff */
[----:B------:R-:W-:-:S04]  /*01a0*/  IMAD.WIDE.U32 R4, R9, R12, R4 ;  /* 0x0000000c09047225 */ /* 0x000fc800078e0004 */
[-C--:B------:R-:W-:Y:S01]  /*01b0*/  IMAD R7, R7, R12.reuse, RZ ;  /* 0x0000000c07077224 */ /* 0x080fe200078e02ff */
[----:B------:R-:W-:-:S03]  /*01c0*/  ISETP.GE.U32.AND P0, PT, R4, R12, PT ;  /* 0x0000000c0400720c */ /* 0x000fc60003f06070 */
[----:B------:R-:W-:-:S04]  /*01d0*/  IMAD R7, R0, R9, R7 ;  /* 0x0000000900077224 */ /* 0x000fc800078e0207 */
[----:B------:R-:W-:-:S05]  /*01e0*/  IMAD.IADD R7, R5, 0x1, R7 ;  /* 0x0000000105077824 */ /* 0x000fca00078e0207 */
[----:B------:R-:W-:-:S04]  /*01f0*/  ISETP.GE.AND.EX P0, PT, R7, R0, PT, P0 ;  /* 0x000000000700720c */ /* 0x000fc80003f06300 */
[----:B------:R-:W-:Y:S02]  /*0200*/  SEL R5, R12, RZ, P0 ;  /* 0x000000ff0c057207 */ /* 0x000fe40000000000 */
[----:B------:R-:W-:Y:S02]  /*0210*/  SEL R0, R0, RZ, P0 ;  /* 0x000000ff00007207 */ /* 0x000fe40000000000 */
[----:B------:R-:W-:-:S04]  /*0220*/  IADD3 R4, P0, PT, -R5, R4, RZ ;  /* 0x0000000405047210 */ /* 0x000fc80007f1e1ff */
[----:B------:R-:W-:-:S04]  /*0230*/  IADD3.X R5, PT, PT, ~R0, R7, RZ, P0, !PT ;  /* 0x0000000700057210 */ /* 0x000fc800007fe5ff */
[----:B------:R-:W-:-:S04]  /*0240*/  SHF.R.S32.HI R5, RZ, 0x1f, R5 ;  /* 0x0000001fff057819 */ /* 0x000fc80000011405 */
[----:B------:R-:W-:-:S04]  /*0250*/  LOP3.LUT R5, R5, R12, RZ, 0xc0, !PT ;  /* 0x0000000c05057212 */ /* 0x000fc800078ec0ff */
[----:B------:R-:W-:-:S05]  /*0260*/  IADD3 R5, PT, PT, R5, R4, RZ ;  /* 0x0000000405057210 */ /* 0x000fca0007ffe0ff */
[----:B------:R-:W-:Y:S01]  /*0270*/  STG.E desc[UR4][R2.64], R5 ;  /* 0x0000000502007986 */ /* 0x000fe2000c101904 */
[----:B------:R-:W-:Y:S05]  /*0280*/  EXIT ;  /* 0x000000000000794d */ /* 0x000fea0003800000 */
.L_x_0:
[----:B------:R-:W-:-:S00]  /*0290*/  BRA `(.L_x_0) ;  /* 0xfffffffc00fc7947 */ /* 0x000fc0000383ffff */
[----:B------:R-:W-:-:S00]  /*02a0*/  NOP ;  /* 0x0000000000007918 */ /* 0x000fc00000000000 */
        /* <DEDUP_REMOVED lines=13> */
.L_x_19:


//--------------------- .text._Z25pointwise_multiply_kernelPiS_i7Barrett --------------------------
	.section	.text._Z25pointwise_multiply_kernelPiS_i7Barrett,"ax",@progbits
	.align	128
        .global         _Z25pointwise_multiply_kernelPiS_i7Barrett
        .type           _Z25pointwise_multiply_kernelPiS_i7Barrett,@function
        .size           _Z25pointwise_multiply_kernelPiS_i7Barrett,(.L_x_20 - _Z25pointwise_multiply_kernelPiS_i7Barrett)
        .other          _Z25pointwise_multiply_kernelPiS_i7Barrett,@"STO_CUDA_ENTRY STV_DEFAULT"
_Z25pointwise_multiply_kernelPiS_i7Barrett:
.text._Z25pointwise_multiply_kernelPiS_i7Barrett:
        /* <DEDUP_REMOVED lines=10> */
[----:B------:R-:W2:Y:S06]  /*00a0*/  LDCU.64 UR6, c[0x0][0x3a0] ;  /* 0x00007400ff0677ac */ /* 0x000eac0008000a00 */
[----:B------:R-:W3:Y:S08]  /*00b0*/  LDC.64 R2, c[0x0][0x380] ;  /* 0x0000e000ff027b82 */ /* 0x000ef00000000a00 */
[----:B------:R-:W4:Y:S01]  /*00c0*/  LDC R14, c[0x0][0x398] ;  /* 0x0000e600ff0e7b82 */ /* 0x000f220000000800 */
[----:B0-----:R-:W-:-:S06]  /*00d0*/  IMAD.WIDE R4, R7, 0x4, R4 ;  /* 0x0000000407047825 */ /* 0x001fcc00078e0204 */
[----:B-1----:R-:W5:Y:S01]  /*00e0*/  LDG.E R5, desc[UR4][R4.64] ;  /* 0x0000000404057981 */ /* 0x002f62000c1e1900 */
[----:B---3--:R-:W-:-:S05]  /*00f0*/  IMAD.WIDE R2, R7, 0x4, R2 ;  /* 0x0000000407027825 */ /* 0x008fca00078e0202 */
[----:B------:R-:W5:Y:S01]  /*0100*/  LDG.E R6, desc[UR4][R2.64] ;  /* 0x0000000402067981 */ /* 0x000f62000c1e1900 */
[----:B----4-:R-:W-:Y:S01]  /*0110*/  SHF.R.S32.HI R0, RZ, 0x1f, R14 ;  /* 0x0000001fff007819 */ /* 0x010fe2000001140e */
[----:B-----5:R-:W-:-:S06]  /*0120*/  IMAD.WIDE R6, R5, R6, RZ ;  /* 0x0000000605067225 */ /* 0x020fcc00078e02ff */
[----:B--2---:R-:W-:-:S04]  /*0130*/  IMAD.WIDE.U32 R8, R7, UR6, RZ ;  /* 0x0000000607087c25 */ /* 0x004fc8000f8e00ff */
        /* <DEDUP_REMOVED lines=9> */
[----:B------:R-:W-:-:S04]  /*01d0*/  IMAD R5, R5, R14, RZ ;  /* 0x0000000e05057224 */ /* 0x000fc800078e02ff */
[----:B------:R-:W-:Y:S01]  /*01e0*/  IMAD R5, R0, R9, R5 ;  /* 0x0000000900057224 */ /* 0x000fe200078e0205 */
[----:B------:R-:W-:-:S03]  /*01f0*/  ISETP.GE.U32.AND P0, PT, R6, R14, PT ;  /* 0x0000000e0600720c */ /* 0x000fc60003f06070 */
        /* <DEDUP_REMOVED lines=11> */
.L_x_1:
        /* <DEDUP_REMOVED lines=13> */
.L_x_20:


//--------------------- .text._Z20ntt_butterfly_kernelPiiii7Barrett --------------------------
	.section	.text._Z20ntt_butterfly_kernelPiiii7Barrett,"ax",@progbits
	.align	128
        .global         _Z20ntt_butterfly_kernelPiiii7Barrett
        .type           _Z20ntt_butterfly_kernelPiiii7Barrett,@function
        .size           _Z20ntt_butterfly_kernelPiiii7Barrett,(.L_x_21 - _Z20ntt_butterfly_kernelPiiii7Barrett)
        .other          _Z20ntt_butterfly_kernelPiiii7Barrett,@"STO_CUDA_ENTRY STV_DEFAULT"
_Z20ntt_butterfly_kernelPiiii7Barrett:
.text._Z20ntt_butterfly_kernelPiiii7Barrett:
[----:B------:R-:W-:Y:S08]  /*0000*/  LDC R1, c[0x0][0x37c] ;  /* 0x0000df00ff017b82 */ /* 0x000ff00000000800 */
[----:B------:R-:W0:Y:S08]  /*0010*/  LDC.64 R2, c[0x0][0x388] ;  /* 0x0000e200ff027b82 */ /* 0x000e300000000a00 */
[----:B------:R-:W1:Y:S01]  /*0020*/  S2UR UR4, SR_CTAID.X ;  /* 0x00000000000479c3 */ /* 0x000e620000002500 */
[----:B0-----:R-:W-:-:S04]  /*0030*/  IABS R7, R3 ;  /* 0x0000000300077213 */ /* 0x001fc80000000000 */
[----:B------:R-:W0:Y:S08]  /*0040*/  I2F.RP R0, R7 ;  /* 0x0000000700007306 */ /* 0x000e300000209400 */
[----:B0-----:R-:W0:Y:S02]  /*0050*/  MUFU.RCP R0, R0 ;  /* 0x0000000000007308 */ /* 0x001e240000001000 */
[----:B0-----:R-:W-:-:S06]  /*0060*/  VIADD R4, R0, 0xffffffe ;  /* 0x0ffffffe00047836 */ /* 0x001fcc0000000000 */
[----:B------:R0:W2:Y:S02]  /*0070*/  F2I.FTZ.U32.TRUNC.NTZ R5, R4 ;  /* 0x0000000400057305 */ /* 0x0000a4000021f000 */
[----:B0-----:R-:W-:Y:S02]  /*0080*/  IMAD.MOV.U32 R4, RZ, RZ, RZ ;  /* 0x000000ffff047224 */ /* 0x001fe400078e00ff */
[----:B--2---:R-:W-:-:S04]  /*0090*/  IMAD.MOV R6, RZ, RZ, -R5 ;  /* 0x000000ffff067224 */ /* 0x004fc800078e0a05 */
[----:B------:R-:W-:Y:S01]  /*00a0*/  IMAD R9, R6, R7, RZ ;  /* 0x0000000706097224 */ /* 0x000fe200078e02ff */
[----:B------:R-:W-:Y:S02]  /*00b0*/  IABS R6, R2 ;  /* 0x0000000200067213 */ /* 0x000fe40000000000 */
[----:B------:R-:W-:Y:S01]  /*00c0*/  LOP3.LUT R2, R2, R3, RZ, 0x3c, !PT ;  /* 0x0000000302027212 */ /* 0x000fe200078e3cff */
[----:B------:R-:W-:Y:S02]  /*00d0*/  IMAD.HI.U32 R5, R5, R9, R4 ;  /* 0x0000000905057227 */ /* 0x000fe400078e0004 */
[----:B------:R-:W1:Y:S01]  /*00e0*/  S2R R9, SR_TID.X ;  /* 0x0000000000097919 */ /* 0x000e620000002100 */
[----:B------:R-:W1:Y:S01]  /*00f0*/  LDC R4, c[0x0][0x360] ;  /* 0x0000d800ff047b82 */ /* 0x000e620000000800 */
[----:B------:R-:W-:Y:S02]  /*0100*/  ISETP.GE.AND P1, PT, R2, RZ, PT ;  /* 0x000000ff0200720c */ /* 0x000fe40003f26270 */
[----:B------:R-:W-:-:S05]  /*0110*/  IMAD.HI.U32 R5, R5, R6, RZ ;  /* 0x0000000605057227 */ /* 0x000fca00078e00ff */
[----:B------:R-:W-:-:S05]  /*0120*/  IADD3 R0, PT, PT, -R5, RZ, RZ ;  /* 0x000000ff05007210 */ /* 0x000fca0007ffe1ff */
[----:B------:R-:W-:-:S05]  /*0130*/  IMAD R0, R7, R0, R6 ;  /* 0x0000000007007224 */ /* 0x000fca00078e0206 */
[----:B------:R-:W-:-:S13]  /*0140*/  ISETP.GT.U32.AND P2, PT, R7, R0, PT ;  /* 0x000000000700720c */ /* 0x000fda0003f44070 */
[----:B------:R-:W-:Y:S02]  /*0150*/  @!P2 IMAD.IADD R0, R0, 0x1, -R7 ;  /* 0x000000010000a824 */ /* 0x000fe400078e0a07 */
[----:B------:R-:W-:Y:S01]  /*0160*/  @!P2 VIADD R5, R5, 0x1 ;  /* 0x000000010505a836 */ /* 0x000fe20000000000 */
[----:B------:R-:W-:Y:S02]  /*0170*/  ISETP.NE.AND P2, PT, R3, RZ, PT ;  /* 0x000000ff0300720c */ /* 0x000fe40003f45270 */
[----:B------:R-:W-:Y:S02]  /*0180*/  ISETP.GE.U32.AND P0, PT, R0, R7, PT ;  /* 0x000000070000720c */ /* 0x000fe40003f06070 */
[----:B------:R-:W-:-:S11]  /*0190*/  SHF.R.S32.HI R0, RZ, 0x1, R3 ;  /* 0x00000001ff007819 */ /* 0x000fd60000011403 */
[----:B------:R-:W-:-:S05]  /*01a0*/  @P0 IADD3 R5, PT, PT, R5, 0x1, RZ ;  /* 0x0000000105050810 */ /* 0x000fca0007ffe0ff */
[----:B------:R-:W-:Y:S02]  /*01b0*/  IMAD.MOV.U32 R7, RZ, RZ, R5 ;  /* 0x000000ffff077224 */ /* 0x000fe400078e0005 */
[----:B-1----:R-:W-:Y:S02]  /*01c0*/  IMAD R5, R4, UR4, R9 ;  /* 0x0000000404057c24 */ /* 0x002fe4000f8e0209 */
[----:B------:R-:W-:Y:S01]  /*01d0*/  @!P1 IMAD.MOV R7, RZ, RZ, -R7 ;  /* 0x000000ffff079224 */ /* 0x000fe200078e0a07 */
[----:B------:R-:W-:-:S05]  /*01e0*/  @!P2 LOP3.LUT R7, RZ, R3, RZ, 0x33, !PT ;  /* 0x00000003ff07a212 */ /* 0x000fca00078e33ff */
[----:B------:R-:W-:-:S05]  /*01f0*/  IMAD R2, R0, R7, RZ ;  /* 0x0000000700027224 */ /* 0x000fca00078e02ff */
[----:B------:R-:W-:-:S13]  /*0200*/  ISETP.GE.AND P0, PT, R5, R2, PT ;  /* 0x000000020500720c */ /* 0x000fda0003f06270 */
[----:B------:R-:W-:Y:S05]  /*0210*/  @P0 EXIT ;  /* 0x000000000000094d */ /* 0x000fea0003800000 */
[-C--:B------:R-:W-:Y:S01]  /*0220*/  IABS R6, R0.reuse ;  /* 0x0000000000067213 */ /* 0x080fe20000000000 */
[----:B------:R-:W0:Y:S01]  /*0230*/  LDCU.64 UR4, c[0x0][0x358] ;  /* 0x00006b00ff0477ac */ /* 0x000e220008000a00 */
[----:B------:R-:W-:Y:S01]  /*0240*/  IABS R8, R5 ;  /* 0x0000000500087213 */ /* 0x000fe20000000000 */
[----:B------:R-:W-:Y:S01]  /*0250*/  BSSY.RECONVERGENT B0, `(.L_x_2) ;  /* 0x000005e000007945 */ /* 0x000fe20003800200 */
[----:B------:R-:W1:Y:S01]  /*0260*/  I2F.RP R4, R6 ;  /* 0x0000000600047306 */ /* 0x000e620000209400 */
[----:B------:R-:W-:Y:S01]  /*0270*/  IABS R9, R0 ;  /* 0x0000000000097213 */ /* 0x000fe20000000000 */
[----:B------:R-:W2:Y:S06]  /*0280*/  LDCU.64 UR6, c[0x0][0x3a0] ;  /* 0x00007400ff0677ac */ /* 0x000eac0008000a00 */
[----:B-1----:R-:W1:Y:S02]  /*0290*/  MUFU.RCP R4, R4 ;  /* 0x0000000400047308 */ /* 0x002e640000001000 */
[----:B-1----:R-:W-:-:S06]  /*02a0*/  IADD3 R2, PT, PT, R4, 0xffffffe, RZ ;  /* 0x0ffffffe04027810 */ /* 0x002fcc0007ffe0ff */
[----:B------:R1:W3:Y:S02]  /*02b0*/  F2I.FTZ.U32.TRUNC.NTZ R3, R2 ;  /* 0x0000000200037305 */ /* 0x0002e4000021f000 */
[----:B-1----:R-:W-:Y:S02]  /*02c0*/  IMAD.MOV.U32 R2, RZ, RZ, RZ ;  /* 0x000000ffff027224 */ /* 0x002fe400078e00ff */
[----:B---3--:R-:W-:-:S04]  /*02d0*/  IMAD.MOV R7, RZ, RZ, -R3 ;  /* 0x000000ffff077224 */ /* 0x008fc800078e0a03 */
[----:B------:R-:W-:-:S04]  /*02e0*/  IMAD R7, R7, R6, RZ ;  /* 0x0000000607077224 */ /* 0x000fc800078e02ff */
[----:B------:R-:W-:Y:S01]  /*02f0*/  IMAD.HI.U32 R3, R3, R7, R2 ;  /* 0x0000000703037227 */ /* 0x000fe200078e0002 */
[----:B------:R-:W-:-:S05]  /*0300*/  IADD3 R7, PT, PT, RZ, -R9, RZ ;  /* 0x80000009ff077210 */ /* 0x000fca0007ffe0ff */
[----:B------:R-:W-:-:S04]  /*0310*/  IMAD.HI.U32 R2, R3, R8, RZ ;  /* 0x0000000803027227 */ /* 0x000fc800078e00ff */
[----:B------:R-:W-:Y:S02]  /*0320*/  IMAD R3, R2, R7, R8 ;  /* 0x0000000702037224 */ /* 0x000fe400078e0208 */
[----:B------:R-:W-:-:S03]  /*0330*/  IMAD.MOV.U32 R7, RZ, RZ, 0x0 ;  /* 0x00000000ff077424 */ /* 0x000fc600078e00ff */
[----:B------:R-:W-:-:S13]  /*0340*/  ISETP.GT.U32.AND P2, PT, R6, R3, PT ;  /* 0x000000030600720c */ /* 0x000fda0003f44070 */
[----:B------:R-:W-:Y:S02]  /*0350*/  @!P2 IMAD.IADD R3, R3, 0x1, -R6 ;  /* 0x000000010303a824 */ /* 0x000fe400078e0a06 */
[----:B------:R-:W-:Y:S01]  /*0360*/  @!P2 VIADD R2, R2, 0x1 ;  /* 0x000000010202a836 */ /* 0x000fe20000000000 */
[----:B------:R-:W-:Y:S02]  /*0370*/  ISETP.NE.AND P2, PT, R0, RZ, PT ;  /* 0x000000ff0000720c */ /* 0x000fe40003f45270 */
[----:B------:R-:W-:Y:S01]  /*0380*/  ISETP.GE.U32.AND P0, PT, R3, R6, PT ;  /* 0x000000060300720c */ /* 0x000fe20003f06070 */
[----:B------:R-:W-:Y:S01]  /*0390*/  HFMA2 R6, -RZ, RZ, 0, 5.9604644775390625e-08 ;  /* 0x00000001ff067431 */ /* 0x000fe200000001ff */
[----:B------:R-:W-:-:S04]  /*03a0*/  LOP3.LUT R3, R5, R0, RZ, 0x3c, !PT ;  /* 0x0000000005037212 */ /* 0x000fc800078e3cff */
[----:B------:R-:W-:-:S07]  /*03b0*/  ISETP.GE.AND P1, PT, R3, RZ, PT ;  /* 0x000000ff0300720c */ /* 0x000fce0003f26270 */
[----:B------:R-:W-:-:S06]  /*03c0*/  @P0 IADD3 R2, PT, PT, R2, 0x1, RZ ;  /* 0x0000000102020810 */ /* 0x000fcc0007ffe0ff */
[----:B------:R-:W-:Y:S01]  /*03d0*/  @!P1 IMAD.MOV R2, RZ, RZ, -R2 ;  /* 0x000000ffff029224 */ /* 0x000fe200078e0a02 */
[----:B------:R-:W-:-:S05]  /*03e0*/  @!P2 LOP3.LUT R2, RZ, R0, RZ, 0x33, !PT ;  /* 0x00000000ff02a212 */ /* 0x000fca00078e33ff */
[----:B------:R-:W-:-:S04]  /*03f0*/  IMAD.MOV R3, RZ, RZ, -R2 ;  /* 0x000000ffff037224 */ /* 0x000fc800078e0a02 */
[----:B------:R-:W-:-:S05]  /*0400*/  IMAD R3, R0, R3, R5 ;  /* 0x0000000300037224 */ /* 0x000fca00078e0205 */
[----:B------:R-:W-:-:S13]  /*0410*/  ISETP.GE.AND P0, PT, R3, 0x1, PT ;  /* 0x000000010300780c */ /* 0x000fda0003f06270 */
[----:B0-2---:R-:W-:Y:S05]  /*0420*/  @!P0 BRA `(.L_x_3) ;  /* 0x0000000400008947 */ /* 0x005fea0003800000 */
[----:B------:R-:W0:Y:S01]  /*0430*/  LDC R5, c[0x0][0x398] ;  /* 0x0000e600ff057b82 */ /* 0x000e220000000800 */
[----:B------:R-:W1:Y:S01]  /*0440*/  LDCU UR8, c[0x0][0x390] ;  /* 0x00007200ff0877ac */ /* 0x000e620008000800 */
[----:B------:R-:W-:Y:S01]  /*0450*/  BSSY.RECONVERGENT B1, `(.L_x_4) ;  /* 0x000003c000017945 */ /* 0x000fe20003800200 */
[----:B------:R-:W-:Y:S01]  /*0460*/  IMAD.MOV.U32 R6, RZ, RZ, 0x1 ;  /* 0x00000001ff067424 */ /* 0x000fe200078e00ff */
[----:B------:R-:W-:-:S04]  /*0470*/  MOV R10, R3 ;  /* 0x00000003000a7202 */ /* 0x000fc80000000f00 */
[----:B------:R-:W2:Y:S01]  /*0480*/  LDC R4, c[0x0][0x398] ;  /* 0x0000e600ff047b82 */ /* 0x000ea20000000800 */
[----:B-1----:R-:W-:Y:S01]  /*0490*/  IMAD.U32 R9, RZ, RZ, UR8 ;  /* 0x00000008ff097e24 */ /* 0x002fe2000f8e00ff */
[----:B0-----:R-:W-:-:S07]  /*04a0*/  SHF.R.S32.HI R5, RZ, 0x1f, R5 ;  /* 0x0000001fff057819 */ /* 0x001fce0000011405 */
.L_x_7:
[----:B------:R-:W-:Y:S01]  /*04b0*/  IMAD.WIDE R12, R9, R9, RZ ;  /* 0x00000009090c7225 */ /* 0x000fe200078e02ff */
[----:B------:R-:W-:Y:S01]  /*04c0*/  BSSY.RECONVERGENT B2, `(.L_x_5) ;  /* 0x0000032000027945 */ /* 0x000fe20003800200 */
[----:B------:R-:W-:-:S04]  /*04d0*/  ISETP.GT.U32.AND P1, PT, R10, 0x1, PT ;  /* 0x000000010a00780c */ /* 0x000fc80003f24070 */
[----:B------:R-:W-:-:S04]  /*04e0*/  IMAD.WIDE.U32 R14, R13, UR6, RZ ;  /* 0x000000060d0e7c25 */ /* 0x000fc8000f8e00ff */
[----:B------:R-:W-:-:S04]  /*04f0*/  IMAD.WIDE.U32 R16, P0, R12, UR7, R14 ;  /* 0x000000070c107c25 */ /* 0x000fc8000f80000e */
[----:B------:R-:W-:Y:S01]  /*0500*/  IMAD.WIDE.U32 R14, R12, UR6, RZ ;  /* 0x000000060c0e7c25 */ /* 0x000fe2000f8e00ff */
[----:B------:R-:W-:-:S03]  /*0510*/  MOV R18, R17 ;  /* 0x0000001100127202 */ /* 0x000fc60000000f00 */
[----:B------:R-:W-:Y:S01]  /*0520*/  IMAD.X R19, RZ, RZ, RZ, P0 ;  /* 0x000000ffff137224 */ /* 0x000fe200000e06ff */
[----:B------:R-:W-:-:S05]  /*0530*/  IADD3 RZ, P0, PT, R15, R16, RZ ;  /* 0x000000100fff7210 */ /* 0x000fca0007f1e0ff */
[----:B------:R-:W-:-:S03]  /*0540*/  IMAD.WIDE.U32.X R14, R13, UR7, R18, P0 ;  /* 0x000000070d0e7c25 */ /* 0x000fc600080e0412 */
[----:B------:R-:W-:-:S05]  /*0550*/  IADD3 R7, P0, PT, RZ, -R14, RZ ;  /* 0x8000000eff077210 */ /* 0x000fca0007f1e0ff */
[----:B------:R-:W-:Y:S02]  /*0560*/  IMAD.X R15, RZ, RZ, ~R15, P0 ;  /* 0x000000ffff0f7224 */ /* 0x000fe400000e0e0f */
[----:B--2---:R-:W-:-:S04]  /*0570*/  IMAD.WIDE.U32 R12, R7, R4, R12 ;  /* 0x00000004070c7225 */ /* 0x004fc800078e000c */
[-C--:B------:R-:W-:Y:S01]  /*0580*/  IMAD R8, R15, R4.reuse, RZ ;  /* 0x000000040f087224 */ /* 0x080fe200078e02ff */
[----:B------:R-:W-:-:S03]  /*0590*/  ISETP.GE.U32.AND P0, PT, R12, R4, PT ;  /* 0x000000040c00720c */ /* 0x000fc60003f06070 */
[----:B------:R-:W-:-:S04]  /*05a0*/  IMAD R7, R5, R7, R8 ;  /* 0x0000000705077224 */ /* 0x000fc800078e0208 */
[----:B------:R-:W-:-:S05]  /*05b0*/  IMAD.IADD R8, R13, 0x1, R7 ;  /* 0x000000010d087824 */ /* 0x000fca00078e0207 */
[----:B------:R-:W-:-:S04]  /*05c0*/  ISETP.GE.AND.EX P0, PT, R8, R5, PT, P0 ;  /* 0x000000050800720c */ /* 0x000fc80003f06300 */
[----:B------:R-:W-:Y:S02]  /*05d0*/  SEL R7, R4, RZ, P0 ;  /* 0x000000ff04077207 */ /* 0x000fe40000000000 */
[----:B------:R-:W-:Y:S02]  /*05e0*/  SEL R11, R5, RZ, P0 ;  /* 0x000000ff050b7207 */ /* 0x000fe40000000000 */
[----:B------:R-:W-:Y:S02]  /*05f0*/  IADD3 R7, P0, PT, -R7, R12, RZ ;  /* 0x0000000c07077210 */ /* 0x000fe40007f1e1ff */
[----:B------:R-:W-:Y:S02]  /*0600*/  LOP3.LUT R12, R10, 0x1, RZ, 0xc0, !PT ;  /* 0x000000010a0c7812 */ /* 0x000fe400078ec0ff */
[----:B------:R-:W-:Y:S02]  /*0610*/  IADD3.X R11, PT, PT, ~R11, R8, RZ, P0, !PT ;  /* 0x000000080b0b7210 */ /* 0x000fe400007fe5ff */
[----:B------:R-:W-:-:S02]  /*0620*/  ISETP.NE.U32.AND P0, PT, R12, 0x1, PT ;  /* 0x000000010c00780c */ /* 0x000fc40003f05070 */
[----:B------:R-:W-:Y:S02]  /*0630*/  SHF.R.S32.HI R11, RZ, 0x1f, R11 ;  /* 0x0000001fff0b7819 */ /* 0x000fe4000001140b */
[----:B------:R-:W-:Y:S02]  /*0640*/  SHF.R.U32.HI R10, RZ, 0x1, R10 ;  /* 0x00000001ff0a7819 */ /* 0x000fe4000001160a */
[----:B------:R-:W-:-:S07]  /*0650*/  LOP3.LUT R8, R11, R4, RZ, 0xc0, !PT ;  /* 0x000000040b087212 */ /* 0x000fce00078ec0ff */
[----:B------:R-:W-:Y:S05]  /*0660*/  @P0 BRA `(.L_x_6) ;  /* 0x00000000005c0947 */ /* 0x000fea0003800000 */
[----:B------:R-:W-:-:S06]  /*0670*/  IMAD.WIDE R12, R9, R6, RZ ;  /* 0x00000006090c7225 */ /* 0x000fcc00078e02ff */
[----:B------:R-:W-:-:S04]  /*0680*/  IMAD.WIDE.U32 R14, R13, UR6, RZ ;  /* 0x000000060d0e7c25 */ /* 0x000fc8000f8e00ff */
        /* <DEDUP_REMOVED lines=16> */
[----:B------:R-:W-:-:S05]  /*0790*/  IADD3 R13, P0, PT, -R13, R12, RZ ;  /* 0x0000000c0d0d7210 */ /* 0x000fca0007f1e1ff */
[----:B------:R-:W-:-:S05]  /*07a0*/  IMAD.X R9, R6, 0x1, ~R9, P0 ;  /* 0x0000000106097824 */ /* 0x000fca00000e0e09 */
[----:B------:R-:W-:-:S04]  /*07b0*/  SHF.R.S32.HI R9, RZ, 0x1f, R9 ;  /* 0x0000001fff097819 */ /* 0x000fc80000011409 */
[----:B------:R-:W-:-:S04]  /*07c0*/  LOP3.LUT R6, R9, R4, RZ, 0xc0, !PT ;  /* 0x0000000409067212 */ /* 0x000fc800078ec0ff */
[----:B------:R-:W-:-:S07]  /*07d0*/  IADD3 R6, PT, PT, R6, R13, RZ ;  /* 0x0000000d06067210 */ /* 0x000fce0007ffe0ff */
.L_x_6:
[----:B------:R-:W-:Y:S05]  /*07e0*/  BSYNC.RECONVERGENT B2 ;  /* 0x0000000000027941 */ /* 0x000fea0003800200 */
.L_x_5:
[----:B------:R-:W-:Y:S01]  /*07f0*/  IMAD.IADD R9, R8, 0x1, R7 ;  /* 0x0000000108097824 */ /* 0x000fe200078e0207 */
[----:B------:R-:W-:Y:S06]  /*0800*/  @P1 BRA `(.L_x_7) ;  /* 0xfffffffc00281947 */ /* 0x000fec000383ffff */
[----:B------:R-:W-:Y:S05]  /*0810*/  BSYNC.RECONVERGENT B1 ;  /* 0x0000000000017941 */ /* 0x000fea0003800200 */
.L_x_4:
[----:B------:R-:W-:-:S07]  /*0820*/  SHF.R.S32.HI R7, RZ, 0x1f, R6 ;  /* 0x0000001fff077819 */ /* 0x000fce0000011406 */
.L_x_3:
[----:B------:R-:W-:Y:S05]  /*0830*/  BSYNC.RECONVERGENT B0 ;  /* 0x0000000000007941 */ /* 0x000fea0003800200 */
.L_x_2:
[----:B------:R-:W0:Y:S01]  /*0840*/  LDC.64 R4, c[0x0][0x380] ;  /* 0x0000e000ff047b82 */ /* 0x000e220000000a00 */
[----:B------:R-:W1:Y:S02]  /*0850*/  LDCU UR8, c[0x0][0x38c] ;  /* 0x00007180ff0877ac */ /* 0x000e640008000800 */
[----:B-1----:R-:W-:Y:S01]  /*0860*/  IMAD R3, R2, UR8, R3 ;  /* 0x0000000802037c24 */ /* 0x002fe2000f8e0203 */
[----:B------:R-:W1:Y:S03]  /*0870*/  LDCU.64 UR8, c[0x0][0x3a0] ;  /* 0x00007400ff0877ac */ /* 0x000e660008000a00 */
[----:B0-----:R-:W-:-:S04]  /*0880*/  IMAD.WIDE R2, R3, 0x4, R4 ;  /* 0x0000000403027825 */ /* 0x001fc800078e0204 */
[----:B------:R-:W-:Y:S02]  /*0890*/  IMAD.WIDE R4, R0, 0x4, R2 ;  /* 0x0000000400047825 */ /* 0x000fe400078e0202 */
[----:B------:R-:W2:Y:S04]  /*08a0*/  LDG.E R0, desc[UR4][R2.64] ;  /* 0x0000000402007981 */ /* 0x000ea8000c1e1900 */
[----:B------:R-:W3:Y:S02]  /*08b0*/  LDG.E R9, desc[UR4][R4.64] ;  /* 0x0000000404097981 */ /* 0x000ee4000c1e1900 */
[----:B---3--:R-:W-:Y:S01]  /*08c0*/  SHF.R.S32.HI R11, RZ, 0x1f, R9 ;  /* 0x0000001fff0b7819 */ /* 0x008fe20000011409 */
[-C--:B------:R-:W-:Y:S02]  /*08d0*/  IMAD R7, R7, R9.reuse, RZ ;  /* 0x0000000907077224 */ /* 0x080fe400078e02ff */
[----:B------:R-:W-:-:S04]  /*08e0*/  IMAD.WIDE.U32 R8, R6, R9, RZ ;  /* 0x0000000906087225 */ /* 0x000fc800078e00ff */
[----:B------:R-:W-:Y:S02]  /*08f0*/  IMAD R7, R11, R6, R7 ;  /* 0x000000060b077224 */ /* 0x000fe400078e0207 */
[----:B------:R-:W0:Y:S02]  /*0900*/  LDC R6, c[0x0][0x398] ;  /* 0x0000e600ff067b82 */ /* 0x000e240000000800 */
[----:B------:R-:W-:-:S04]  /*0910*/  IMAD.IADD R9, R9, 0x1, R7 ;  /* 0x0000000109097824 */ /* 0x000fc800078e0207 */
[----:B-1----:R-:W-:-:S04]  /*0920*/  IMAD.WIDE.U32 R10, R9, UR8, RZ ;  /* 0x00000008090a7c25 */ /* 0x002fc8000f8e00ff */
[----:B------:R-:W-:-:S04]  /*0930*/  IMAD.WIDE.U32 R12, P0, R8, UR9, R10 ;  /* 0x00000009080c7c25 */ /* 0x000fc8000f80000a */
[----:B------:R-:W-:Y:S01]  /*0940*/  IMAD.WIDE.U32 R10, R8, UR8, RZ ;  /* 0x00000008080a7c25 */ /* 0x000fe2000f8e00ff */
[----:B------:R-:W-:-:S03]  /*0950*/  IADD3.X R15, PT, PT, RZ, RZ, RZ, P0, !PT ;  /* 0x000000ffff0f7210 */ /* 0x000fc600007fe4ff */
[----:B------:R-:W-:Y:S01]  /*0960*/  IMAD.MOV.U32 R14, RZ, RZ, R13 ;  /* 0x000000ffff0e7224 */ /* 0x000fe200078e000d */
[----:B------:R-:W-:-:S05]  /*0970*/  IADD3 RZ, P0, PT, R11, R12, RZ ;  /* 0x0000000c0bff7210 */ /* 0x000fca0007f1e0ff */
[----:B------:R-:W-:-:S03]  /*0980*/  IMAD.WIDE.U32.X R10, R9, UR9, R14, P0 ;  /* 0x00000009090a7c25 */ /* 0x000fc600080e040e */
[----:B------:R-:W-:Y:S02]  /*0990*/  IADD3 R13, P0, PT, RZ, -R10, RZ ;  /* 0x8000000aff0d7210 */ /* 0x000fe40007f1e0ff */
[----:B0-----:R-:W-:-:S03]  /*09a0*/  SHF.R.S32.HI R12, RZ, 0x1f, R6 ;  /* 0x0000001fff0c7819 */ /* 0x001fc60000011406 */
[----:B------:R-:W-:-:S04]  /*09b0*/  IMAD.X R7, RZ, RZ, ~R11, P0 ;  /* 0x000000ffff077224 */ /* 0x000fc800000e0e0b */
[-C--:B------:R-:W-:Y:S02]  /*09c0*/  IMAD R7, R7, R6.reuse, RZ ;  /* 0x0000000607077224 */ /* 0x080fe400078e02ff */
[----:B------:R-:W-:-:S04]  /*09d0*/  IMAD.WIDE.U32 R8, R13, R6, R8 ;  /* 0x000000060d087225 */ /* 0x000fc800078e0008 */
[----:B------:R-:W-:Y:S01]  /*09e0*/  IMAD R7, R12, R13, R7 ;  /* 0x0000000d0c077224 */ /* 0x000fe200078e0207 */
[----:B------:R-:W-:-:S04]  /*09f0*/  ISETP.GE.U32.AND P0, PT, R8, R6, PT ;  /* 0x000000060800720c */ /* 0x000fc80003f06070 */
[----:B------:R-:W-:-:S04]  /*0a00*/  IADD3 R10, PT, PT, R9, R7, RZ ;  /* 0x00000007090a7210 */ /* 0x000fc80007ffe0ff */
[----:B------:R-:W-:-:S04]  /*0a10*/  ISETP.GE.AND.EX P0, PT, R10, R12, PT, P0 ;  /* 0x0000000c0a00720c */ /* 0x000fc80003f06300 */
[----:B------:R-:W-:Y:S02]  /*0a20*/  SEL R7, R6, RZ, P0 ;  /* 0x000000ff06077207 */ /* 0x000fe40000000000 */
[----:B------:R-:W-:Y:S02]  /*0a30*/  SEL R9, R12, RZ, P0 ;  /* 0x000000ff0c097207 */ /* 0x000fe40000000000 */
[----:B------:R-:W-:-:S05]  /*0a40*/  IADD3 R8, P0, PT, -R7, R8, RZ ;  /* 0x0000000807087210 */ /* 0x000fca0007f1e1ff */
[----:B------:R-:W-:-:S05]  /*0a50*/  IMAD.X R7, R10, 0x1, ~R9, P0 ;  /* 0x000000010a077824 */ /* 0x000fca00000e0e09 */
[----:B------:R-:W-:-:S04]  /*0a60*/  SHF.R.S32.HI R7, RZ, 0x1f, R7 ;  /* 0x0000001fff077819 */ /* 0x000fc80000011407 */
[----:B------:R-:W-:-:S05]  /*0a70*/  LOP3.LUT R7, R7, R6, RZ, 0xc0, !PT ;  /* 0x0000000607077212 */ /* 0x000fca00078ec0ff */
[----:B------:R-:W-:-:S05]  /*0a80*/  IMAD.IADD R7, R7, 0x1, R8 ;  /* 0x0000000107077824 */ /* 0x000fca00078e0208 */
[C---:B--2---:R-:W-:Y:S01]  /*0a90*/  IADD3 R9, PT, PT, R0.reuse, R7, RZ ;  /* 0x0000000700097210 */ /* 0x044fe20007ffe0ff */
[----:B------:R-:W-:-:S03]  /*0aa0*/  IMAD.IADD R0, R0, 0x1, -R7 ;  /* 0x0000000100007824 */ /* 0x000fc600078e0a07 */
[-C--:B------:R-:W-:Y:S02]  /*0ab0*/  ISETP.GE.AND P0, PT, R9, R6.reuse, PT ;  /* 0x000000060900720c */ /* 0x080fe40003f06270 */
[----:B------:R-:W-:Y:S02]  /*0ac0*/  SHF.R.S32.HI R7, RZ, 0x1f, R0 ;  /* 0x0000001fff077819 */ /* 0x000fe40000011400 */
[----:B------:R-:W-:Y:S02]  /*0ad0*/  SEL R8, R6, RZ, P0 ;  /* 0x000000ff06087207 */ /* 0x000fe40000000000 */
[----:B------:R-:W-:-:S03]  /*0ae0*/  LOP3.LUT R7, R7, R6, RZ, 0xc0, !PT ;  /* 0x0000000607077212 */ /* 0x000fc600078ec0ff */
[----:B------:R-:W-:Y:S01]  /*0af0*/  IMAD.IADD R9, R9, 0x1, -R8 ;  /* 0x0000000109097824 */ /* 0x000fe200078e0a08 */
[----:B------:R-:W-:-:S04]  /*0b00*/  IADD3 R7, PT, PT, R0, R7, RZ ;  /* 0x0000000700077210 */ /* 0x000fc80007ffe0ff */
[----:B------:R-:W-:Y:S04]  /*0b10*/  STG.E desc[UR4][R2.64], R9 ;  /* 0x0000000902007986 */ /* 0x000fe8000c101904 */
[----:B------:R-:W-:Y:S01]  /*0b20*/  STG.E desc[UR4][R4.64], R7 ;  /* 0x0000000704007986 */ /* 0x000fe2000c101904 */
[----:B------:R-:W-:Y:S05]  /*0b30*/  EXIT ;  /* 0x000000000000794d */ /* 0x000fea0003800000 */
.L_x_8:
        /* <DEDUP_REMOVED lines=12> */
.L_x_21:


//--------------------- .text._Z18bit_reverse_kernelPii --------------------------
	.section	.text._Z18bit_reverse_kernelPii,"ax",@progbits
	.align	128
        .global         _Z18bit_reverse_kernelPii
        .type           _Z18bit_reverse_kernelPii,@function
        .size           _Z18bit_reverse_kernelPii,(.L_x_22 - _Z18bit_reverse_kernelPii)
        .other          _Z18bit_reverse_kernelPii,@"STO_CUDA_ENTRY STV_DEFAULT"
_Z18bit_reverse_kernelPii:
.text._Z18bit_reverse_kernelPii:
[----:B------:R-:W-:Y:S01]  /*0000*/  LDC R1, c[0x0][0x37c] ;  /* 0x0000df00ff017b82 */ /* 0x000fe20000000800 */
[----:B------:R-:W0:Y:S07]  /*0010*/  S2R R3, SR_TID.X ;  /* 0x0000000000037919 */ /* 0x000e2e0000002100 */
[----:B------:R-:W0:Y:S01]  /*0020*/  S2UR UR4, SR_CTAID.X ;  /* 0x00000000000479c3 */ /* 0x000e220000002500 */
[----:B------:R-:W1:Y:S01]  /*0030*/  LDCU UR6, c[0x0][0x388] ;  /* 0x00007100ff0677ac */ /* 0x000e620008000800 */
[----:B------:R-:W2:Y:S06]  /*0040*/  LDCU UR5, c[0x0][0x388] ;  /* 0x00007100ff0577ac */ /* 0x000eac0008000800 */
[----:B------:R-:W0:Y:S02]  /*0050*/  LDC R0, c[0x0][0x360] ;  /* 0x0000d800ff007b82 */ /* 0x000e240000000800 */
[----:B0-----:R-:W-:-:S05]  /*0060*/  IMAD R0, R0, UR4, R3 ;  /* 0x0000000400007c24 */ /* 0x001fca000f8e0203 */
[----:B-1----:R-:W-:-:S13]  /*0070*/  ISETP.GE.AND P0, PT, R0, UR6, PT ;  /* 0x0000000600007c0c */ /* 0x002fda000bf06270 */
[----:B--2---:R-:W-:Y:S05]  /*0080*/  @P0 EXIT ;  /* 0x000000000000094d */ /* 0x004fea0003800000 */
[----:B------:R-:W-:Y:S01]  /*0090*/  UISETP.GE.AND UP0, UPT, UR6, 0x2, UPT ;  /* 0x000000020600788c */ /* 0x000fe2000bf06270 */
[----:B------:R-:W-:-:S08]  /*00a0*/  UMOV UR4, URZ ;  /* 0x000000ff00047c82 */ /* 0x000fd00008000000 */
[----:B------:R-:W-:Y:S05]  /*00b0*/  BRA.U !UP0, `(.L_x_9) ;  /* 0x0000000108187547 */ /* 0x000fea000b800000 */
[----:B------:R-:W-:-:S05]  /*00c0*/  UMOV UR4, URZ ;  /* 0x000000ff00047c82 */ /* 0x000fca0008000000 */
.L_x_10:
[----:B------:R-:W-:Y:S02]  /*00d0*/  UISETP.GT.U32.AND UP0, UPT, UR5, 0x3, UPT ;  /* 0x000000030500788c */ /* 0x000fe4000bf04070 */
[----:B------:R-:W-:Y:S02]  /*00e0*/  USHF.R.U32.HI UR6, URZ, 0x1, UR5 ;  /* 0x00000001ff067899 */ /* 0x000fe40008011605 */
[----:B------:R-:W-:-:S05]  /*00f0*/  UIADD3 UR4, UPT, UPT, UR4, 0x1, URZ ;  /* 0x0000000104047890 */ /* 0x000fca000fffe0ff */
[----:B------:R-:W-:Y:S01]  /*0100*/  UMOV UR5, UR6 ;  /* 0x0000000600057c82 */ /* 0x000fe20008000000 */
[----:B------:R-:W-:Y:S06]  /*0110*/  BRA.U UP0, `(.L_x_10) ;  /* 0xfffffffd00ec7547 */ /* 0x000fec000b83ffff */
.L_x_9:
[----:B------:R-:W-:Y:S01]  /*0120*/  UISETP.NE.AND UP0, UPT, UR4, URZ, UPT ;  /* 0x000000ff0400728c */ /* 0x000fe2000bf05270 */
[----:B------:R-:W-:-:S08]  /*0130*/  IMAD.MOV.U32 R5, RZ, RZ, RZ ;  /* 0x000000ffff057224 */ /* 0x000fd000078e00ff */
[----:B------:R-:W-:Y:S05]  /*0140*/  BRA.U !UP0, `(.L_x_11) ;  /* 0x0000000508cc7547 */ /* 0x000fea000b800000 */
[----:B------:R-:W-:Y:S01]  /*0150*/  UISETP.GE.U32.AND UP0, UPT, UR4, 0x4, UPT ;  /* 0x000000040400788c */ /* 0x000fe2000bf06070 */
[----:B------:R-:W-:Y:S01]  /*0160*/  IMAD.MOV.U32 R5, RZ, RZ, RZ ;  /* 0x000000ffff057224 */ /* 0x000fe200078e00ff */
[----:B------:R-:W-:Y:S01]  /*0170*/  ULOP3.LUT UR5, UR4, 0x3, URZ, 0xc0, !UPT ;  /* 0x0000000304057892 */ /* 0x000fe2000f8ec0ff */
[----:B------:R-:W-:-:S06]  /*0180*/  IMAD.MOV.U32 R2, RZ, RZ, R0 ;  /* 0x000000ffff027224 */ /* 0x000fcc00078e0000 */
[----:B------:R-:W-:Y:S05]  /*0190*/  BRA.U !UP0, `(.L_x_12) ;  /* 0x0000000508947547 */ /* 0x000fea000b800000 */
[----:B------:R-:W-:Y:S01]  /*01a0*/  ULOP3.LUT UR4, UR4, 0xfffffffc, URZ, 0xc0, !UPT ;  /* 0xfffffffc04047892 */ /* 0x000fe2000f8ec0ff */
[----:B------:R-:W-:Y:S02]  /*01b0*/  IMAD.MOV.U32 R5, RZ, RZ, RZ ;  /* 0x000000ffff057224 */ /* 0x000fe400078e00ff */
[----:B------:R-:W-:Y:S01]  /*01c0*/  IMAD.MOV.U32 R2, RZ, RZ, R0 ;  /* 0x000000ffff027224 */ /* 0x000fe200078e0000 */
[----:B------:R-:W-:-:S04]  /*01d0*/  UIADD3 UR4, UPT, UPT, -UR4, URZ, URZ ;  /* 0x000000ff04047290 */ /* 0x000fc8000fffe1ff */
[----:B------:R-:W-:-:S09]  /*01e0*/  UISETP.GE.AND UP0, UPT, UR4, URZ, UPT ;  /* 0x000000ff0400728c */ /* 0x000fd2000bf06270 */
[----:B------:R-:W-:Y:S05]  /*01f0*/  BRA.U UP0, `(.L_x_13) ;  /* 0x0000000500447547 */ /* 0x000fea000b800000 */
[----:B------:R-:W-:Y:S02]  /*0200*/  UIADD3 UR6, UPT, UPT, -UR4, URZ, URZ ;  /* 0x000000ff04067290 */ /* 0x000fe4000fffe1ff */
[----:B------:R-:W-:Y:S02]  /*0210*/  UPLOP3.LUT UP0, UPT, UPT, UPT, UPT, 0x80, 0x8 ;  /* 0x000000000008789c */ /* 0x000fe40003f0f070 */
[----:B------:R-:W-:-:S09]  /*0220*/  UISETP.GT.AND UP1, UPT, UR6, 0xc, UPT ;  /* 0x0000000c0600788c */ /* 0x000fd2000bf24270 */
[----:B------:R-:W-:Y:S05]  /*0230*/  BRA.U !UP1, `(.L_x_14) ;  /* 0x0000000109c07547 */ /* 0x000fea000b800000 */
[----:B------:R-:W-:-:S11]  /*0240*/  UPLOP3.LUT UP0, UPT, UPT, UPT, UPT, 0x40, 0x4 ;  /* 0x000000000004789c */ /* 0x000fd60003f0e870 */
.L_x_15:
[C---:B------:R-:W-:Y:S01]  /*0250*/  IMAD.SHL.U32 R3, R2.reuse, 0x4, RZ ;  /* 0x0000000402037824 */ /* 0x040fe200078e00ff */
[--C-:B------:R-:W-:Y:S01]  /*0260*/  SHF.R.S32.HI R8, RZ, 0x4, R2.reuse ;  /* 0x00000004ff087819 */ /* 0x100fe20000011402 */
[----:B------:R-:W-:Y:S01]  /*0270*/  UIADD3 UR4, UPT, UPT, UR4, 0x10, URZ ;  /* 0x0000001004047890 */ /* 0x000fe2000fffe0ff */
[----:B------:R-:W-:Y:S02]  /*0280*/  LOP3.LUT R7, R2, 0x2, RZ, 0xc0, !PT ;  /* 0x0000000202077812 */ /* 0x000fe400078ec0ff */
[----:B------:R-:W-:Y:S01]  /*0290*/  LOP3.LUT R4, R3, 0x4, RZ, 0xc0, !PT ;  /* 0x0000000403047812 */ /* 0x000fe200078ec0ff */
[----:B------:R-:W-:Y:S01]  /*02a0*/  UISETP.GE.AND UP1, UPT, UR4, -0xc, UPT ;  /* 0xfffffff40400788c */ /* 0x000fe2000bf26270 */
[----:B------:R-:W-:-:S03]  /*02b0*/  SHF.R.U32.HI R3, RZ, 0x2, R2 ;  /* 0x00000002ff037819 */ /* 0x000fc60000011602 */
[----:B------:R-:W-:Y:S01]  /*02c0*/  IMAD R4, R5, 0x8, R4 ;  /* 0x0000000805047824 */ /* 0x000fe200078e0204 */
[----:B------:R-:W-:Y:S02]  /*02d0*/  SHF.R.U32.HI R5, RZ, 0x3, R2 ;  /* 0x00000003ff057819 */ /* 0x000fe40000011602 */
[----:B------:R-:W-:Y:S02]  /*02e0*/  LOP3.LUT R3, R3, 0x1, RZ, 0xc0, !PT ;  /* 0x0000000103037812 */ /* 0x000fe400078ec0ff */
[----:B------:R-:W-:Y:S01]  /*02f0*/  LOP3.LUT R6, R5, 0x1, RZ, 0xc0, !PT ;  /* 0x0000000105067812 */ /* 0x000fe200078ec0ff */
[----:B------:R-:W-:Y:S01]  /*0300*/  IMAD.SHL.U32 R5, R8, 0x4, RZ ;  /* 0x0000000408057824 */ /* 0x000fe200078e00ff */
[----:B------:R-:W-:-:S04]  /*0310*/  IADD3 R3, PT, PT, R3, R7, R4 ;  /* 0x0000000703037210 */ /* 0x000fc80007ffe004 */
[----:B------:R-:W-:Y:S01]  /*0320*/  LOP3.LUT R4, R5, 0x4, RZ, 0xc0, !PT ;  /* 0x0000000405047812 */ /* 0x000fe200078ec0ff */
[----:B------:R-:W-:Y:S01]  /*0330*/  IMAD R3, R3, 0x2, R6 ;  /* 0x0000000203037824 */ /* 0x000fe200078e0206 */
[----:B------:R-:W-:Y:S02]  /*0340*/  SHF.R.U32.HI R5, RZ, 0x2, R8 ;  /* 0x00000002ff057819 */ /* 0x000fe40000011608 */
[----:B------:R-:W-:Y:S01]  /*0350*/  SHF.R.S32.HI R6, RZ, 0x8, R2 ;  /* 0x00000008ff067819 */ /* 0x000fe20000011402 */
[----:B------:R-:W-:Y:S01]  /*0360*/  IMAD R3, R3, 0x8, R4 ;  /* 0x0000000803037824 */ /* 0x000fe200078e0204 */
[----:B------:R-:W-:Y:S02]  /*0370*/  LOP3.LUT R4, R8, 0x2, RZ, 0xc0, !PT ;  /* 0x0000000208047812 */ /* 0x000fe400078ec0ff */
[----:B------:R-:W-:Y:S01]  /*0380*/  SHF.R.U32.HI R8, RZ, 0x3, R8 ;  /* 0x00000003ff087819 */ /* 0x000fe20000011608 */
[----:B------:R-:W-:Y:S01]  /*0390*/  IMAD.SHL.U32 R7, R6, 0x4, RZ ;  /* 0x0000000406077824 */ /* 0x000fe200078e00ff */
[----:B------:R-:W-:-:S02]  /*03a0*/  LOP3.LUT R5, R5, 0x1, RZ, 0xc0, !PT ;  /* 0x0000000105057812 */ /* 0x000fc400078ec0ff */
[----:B------:R-:W-:Y:S02]  /*03b0*/  LOP3.LUT R8, R8, 0x1, RZ, 0xc0, !PT ;  /* 0x0000000108087812 */ /* 0x000fe400078ec0ff */
[----:B------:R-:W-:Y:S02]  /*03c0*/  IADD3 R3, PT, PT, R5, R4, R3 ;  /* 0x0000000405037210 */ /* 0x000fe40007ffe003 */
[----:B------:R-:W-:Y:S02]  /*03d0*/  LOP3.LUT R4, R7, 0x4, RZ, 0xc0, !PT ;  /* 0x0000000407047812 */ /* 0x000fe400078ec0ff */
[----:B------:R-:W-:Y:S01]  /*03e0*/  SHF.R.U32.HI R5, RZ, 0x2, R6 ;  /* 0x00000002ff057819 */ /* 0x000fe20000011606 */
[----:B------:R-:W-:Y:S01]  /*03f0*/  IMAD R3, R3, 0x2, R8 ;  /* 0x0000000203037824 */ /* 0x000fe200078e0208 */
[----:B------:R-:W-:Y:S02]  /*0400*/  SHF.R.S32.HI R7, RZ, 0xc, R2 ;  /* 0x0000000cff077819 */ /* 0x000fe40000011402 */
[----:B------:R-:W-:Y:S01]  /*0410*/  LOP3.LUT R5, R5, 0x1, RZ, 0xc0, !PT ;  /* 0x0000000105057812 */ /* 0x000fe200078ec0ff */
[----:B------:R-:W-:Y:S01]  /*0420*/  IMAD R3, R3, 0x8, R4 ;  /* 0x0000000803037824 */ /* 0x000fe200078e0204 */
[----:B------:R-:W-:Y:S01]  /*0430*/  LOP3.LUT R4, R6, 0x2, RZ, 0xc0, !PT ;  /* 0x0000000206047812 */ /* 0x000fe200078ec0ff */
[----:B------:R-:W-:Y:S01]  /*0440*/  IMAD.SHL.U32 R8, R7, 0x4, RZ ;  /* 0x0000000407087824 */ /* 0x000fe200078e00ff */
[----:B------:R-:W-:-:S02]  /*0450*/  SHF.R.U32.HI R6, RZ, 0x3, R6 ;  /* 0x00000003ff067819 */ /* 0x000fc40000011606 */
[----:B------:R-:W-:Y:S02]  /*0460*/  IADD3 R3, PT, PT, R5, R4, R3 ;  /* 0x0000000405037210 */ /* 0x000fe40007ffe003 */
[----:B------:R-:W-:Y:S02]  /*0470*/  LOP3.LUT R6, R6, 0x1, RZ, 0xc0, !PT ;  /* 0x0000000106067812 */ /* 0x000fe400078ec0ff */
[----:B------:R-:W-:Y:S02]  /*0480*/  LOP3.LUT R8, R8, 0x4, RZ, 0xc0, !PT ;  /* 0x0000000408087812 */ /* 0x000fe400078ec0ff */
[--C-:B------:R-:W-:Y:S01]  /*0490*/  SHF.R.U32.HI R4, RZ, 0x2, R7.reuse ;  /* 0x00000002ff047819 */ /* 0x100fe20000011607 */
[----:B------:R-:W-:Y:S01]  /*04a0*/  IMAD R3, R3, 0x2, R6 ;  /* 0x0000000203037824 */ /* 0x000fe200078e0206 */
[----:B------:R-:W-:Y:S02]  /*04b0*/  LOP3.LUT R6, R7, 0x2, RZ, 0xc0, !PT ;  /* 0x0000000207067812 */ /* 0x000fe400078ec0ff */
[----:B------:R-:W-:Y:S01]  /*04c0*/  SHF.R.U32.HI R7, RZ, 0x3, R7 ;  /* 0x00000003ff077819 */ /* 0x000fe20000011607 */
[----:B------:R-:W-:Y:S01]  /*04d0*/  IMAD R3, R3, 0x8, R8 ;  /* 0x0000000803037824 */ /* 0x000fe200078e0208 */
[----:B------:R-:W-:-:S02]  /*04e0*/  LOP3.LUT R4, R4, 0x1, RZ, 0xc0, !PT ;  /* 0x0000000104047812 */ /* 0x000fc400078ec0ff */
[----:B------:R-:W-:Y:S02]  /*04f0*/  LOP3.LUT R8, R7, 0x1, RZ, 0xc0, !PT ;  /* 0x0000000107087812 */ /* 0x000fe400078ec0ff */
[----:B------:R-:W-:Y:S02]  /*0500*/  IADD3 R3, PT, PT, R4, R6, R3 ;  /* 0x0000000604037210 */ /* 0x000fe40007ffe003 */
[----:B------:R-:W-:-:S03]  /*0510*/  SHF.R.S32.HI R2, RZ, 0x10, R2 ;  /* 0x00000010ff027819 */ /* 0x000fc60000011402 */
[----:B------:R-:W-:Y:S01]  /*0520*/  IMAD R5, R3, 0x2, R8 ;  /* 0x0000000203057824 */ /* 0x000fe200078e0208 */
[----:B------:R-:W-:Y:S06]  /*0530*/  BRA.U !UP1, `(.L_x_15) ;  /* 0xfffffffd09447547 */ /* 0x000fec000b83ffff */
.L_x_14:
[----:B------:R-:W-:-:S04]  /*0540*/  UIADD3 UR6, UPT, UPT, -UR4, URZ, URZ ;  /* 0x000000ff04067290 */ /* 0x000fc8000fffe1ff */
[----:B------:R-:W-:-:S09]  /*0550*/  UISETP.GT.AND UP1, UPT, UR6, 0x4, UPT ;  /* 0x000000040600788c */ /* 0x000fd2000bf24270 */
[----:B------:R-:W-:Y:S05]  /*0560*/  BRA.U !UP1, `(.L_x_16) ;  /* 0x0000000109607547 */ /* 0x000fea000b800000 */
[C---:B------:R-:W-:Y:S01]  /*0570*/  IMAD.SHL.U32 R3, R2.reuse, 0x4, RZ ;  /* 0x0000000402037824 */ /* 0x040fe200078e00ff */
[--C-:B------:R-:W-:Y:S01]  /*0580*/  SHF.R.S32.HI R8, RZ, 0x4, R2.reuse ;  /* 0x00000004ff087819 */ /* 0x100fe20000011402 */
[----:B------:R-:W-:Y:S01]  /*0590*/  UIADD3 UR4, UPT, UPT, UR4, 0x8, URZ ;  /* 0x0000000804047890 */ /* 0x000fe2000fffe0ff */
[----:B------:R-:W-:Y:S01]  /*05a0*/  LOP3.LUT R7, R2, 0x2, RZ, 0xc0, !PT ;  /* 0x0000000202077812 */ /* 0x000fe200078ec0ff */
[----:B------:R-:W-:Y:S01]  /*05b0*/  UPLOP3.LUT UP0, UPT, UPT, UPT, UPT, 0x40, 0x4 ;  /* 0x000000000004789c */ /* 0x000fe20003f0e870 */
[----:B------:R-:W-:Y:S02]  /*05c0*/  LOP3.LUT R4, R3, 0x4, RZ, 0xc0, !PT ;  /* 0x0000000403047812 */ /* 0x000fe400078ec0ff */
[----:B------:R-:W-:-:S03]  /*05d0*/  SHF.R.U32.HI R3, RZ, 0x2, R2 ;  /* 0x00000002ff037819 */ /* 0x000fc60000011602 */
[----:B------:R-:W-:Y:S01]  /*05e0*/  IMAD R4, R5, 0x8, R4 ;  /* 0x0000000805047824 */ /* 0x000fe200078e0204 */
[----:B------:R-:W-:Y:S02]  /*05f0*/  SHF.R.U32.HI R5, RZ, 0x3, R2 ;  /* 0x00000003ff057819 */ /* 0x000fe40000011602 */
[----:B------:R-:W-:Y:S02]  /*0600*/  LOP3.LUT R3, R3, 0x1, RZ, 0xc0, !PT ;  /* 0x0000000103037812 */ /* 0x000fe400078ec0ff */
[----:B------:R-:W-:Y:S01]  /*0610*/  LOP3.LUT R6, R5, 0x1, RZ, 0xc0, !PT ;  /* 0x0000000105067812 */ /* 0x000fe200078ec0ff */
[----:B------:R-:W-:Y:S01]  /*0620*/  IMAD.SHL.U32 R5, R8, 0x4, RZ ;  /* 0x0000000408057824 */ /* 0x000fe200078e00ff */
[----:B------:R-:W-:Y:S02]  /*0630*/  IADD3 R3, PT, PT, R3, R7, R4 ;  /* 0x0000000703037210 */ /* 0x000fe40007ffe004 */
[----:B------:R-:W-:Y:S02]  /*0640*/  SHF.R.S32.HI R2, RZ, 0x8, R2 ;  /* 0x00000008ff027819 */ /* 0x000fe40000011402 */
[----:B------:R-:W-:Y:S01]  /*0650*/  LOP3.LUT R4, R5, 0x4, RZ, 0xc0, !PT ;  /* 0x0000000405047812 */ /* 0x000fe200078ec0ff */
[----:B------:R-:W-:Y:S01]  /*0660*/  IMAD R3, R3, 0x2, R6 ;  /* 0x0000000203037824 */ /* 0x000fe200078e0206 */
[----:B------:R-:W-:-:S02]  /*0670*/  SHF.R.U32.HI R5, RZ, 0x2, R8 ;  /* 0x00000002ff057819 */ /* 0x000fc40000011608 */
[----:B------:R-:W-:Y:S01]  /*0680*/  LOP3.LUT R6, R8, 0x2, RZ, 0xc0, !PT ;  /* 0x0000000208067812 */ /* 0x000fe200078ec0ff */
[----:B------:R-:W-:Y:S01]  /*0690*/  IMAD R3, R3, 0x8, R4 ;  /* 0x0000000803037824 */ /* 0x000fe200078e0204 */
[----:B------:R-:W-:Y:S02]  /*06a0*/  SHF.R.U32.HI R8, RZ, 0x3, R8 ;  /* 0x00000003ff087819 */ /* 0x000fe40000011608 */
[----:B------:R-:W-:Y:S02]  /*06b0*/  LOP3.LUT R5, R5, 0x1, RZ, 0xc0, !PT ;  /* 0x0000000105057812 */ /* 0x000fe400078ec0ff */
[----:B------:R-:W-:Y:S02]  /*06c0*/  LOP3.LUT R8, R8, 0x1, RZ, 0xc0, !PT ;  /* 0x0000000108087812 */ /* 0x000fe400078ec0ff */
[----:B------:R-:W-:-:S05]  /*06d0*/  IADD3 R5, PT, PT, R5, R6, R3 ;  /* 0x0000000605057210 */ /* 0x000fca0007ffe003 */
[----:B------:R-:W-:-:S07]  /*06e0*/  IMAD R5, R5, 0x2, R8 ;  /* 0x0000000205057824 */ /* 0x000fce00078e0208 */
.L_x_16:
[----:B------:R-:W-:-:S09]  /*06f0*/  UISETP.NE.OR UP0, UPT, UR4, URZ, UP0 ;  /* 0x000000ff0400728c */ /* 0x000fd20008705670 */
[----:B------:R-:W-:Y:S05]  /*0700*/  BRA.U !UP0, `(.L_x_12) ;  /* 0x0000000108387547 */ /* 0x000fea000b800000 */
.L_x_13:
[----:B------:R-:W-:Y:S01]  /*0710*/  IMAD.SHL.U32 R3, R2, 0x4, RZ ;  /* 0x0000000402037824 */ /* 0x000fe200078e00ff */
[----:B------:R-:W-:Y:S01]  /*0720*/  UIADD3 UR4, UPT, UPT, UR4, 0x4, URZ ;  /* 0x0000000404047890 */ /* 0x000fe2000fffe0ff */
[----:B------:R-:W-:-:S03]  /*0730*/  SHF.R.U32.HI R6, RZ, 0x3, R2 ;  /* 0x00000003ff067819 */ /* 0x000fc60000011602 */
[----:B------:R-:W-:Y:S01]  /*0740*/  LOP3.LUT R4, R3, 0x4, RZ, 0xc0, !PT ;  /* 0x0000000403047812 */ /* 0x000fe200078ec0ff */
[----:B------:R-:W-:Y:S01]  /*0750*/  UISETP.NE.AND UP0, UPT, UR4, URZ, UPT ;  /* 0x000000ff0400728c */ /* 0x000fe2000bf05270 */
[----:B------:R-:W-:Y:S02]  /*0760*/  SHF.R.U32.HI R3, RZ, 0x2, R2 ;  /* 0x00000002ff037819 */ /* 0x000fe40000011602 */
[----:B------:R-:W-:Y:S01]  /*0770*/  LOP3.LUT R6, R6, 0x1, RZ, 0xc0, !PT ;  /* 0x0000000106067812 */ /* 0x000fe200078ec0ff */
[----:B------:R-:W-:Y:S01]  /*0780*/  IMAD R4, R5, 0x8, R4 ;  /* 0x0000000805047824 */ /* 0x000fe200078e0204 */
[----:B------:R-:W-:Y:S02]  /*0790*/  LOP3.LUT R5, R2, 0x2, RZ, 0xc0, !PT ;  /* 0x0000000202057812 */ /* 0x000fe400078ec0ff */
[----:B------:R-:W-:Y:S02]  /*07a0*/  LOP3.LUT R3, R3, 0x1, RZ, 0xc0, !PT ;  /* 0x0000000103037812 */ /* 0x000fe400078ec0ff */
[----:B------:R-:W-:-:S02]  /*07b0*/  SHF.R.S32.HI R2, RZ, 0x4, R2 ;  /* 0x00000004ff027819 */ /* 0x000fc40000011402 */
[----:B------:R-:W-:-:S05]  /*07c0*/  IADD3 R5, PT, PT, R3, R5, R4 ;  /* 0x0000000503057210 */ /* 0x000fca0007ffe004 */
[----:B------:R-:W-:Y:S01]  /*07d0*/  IMAD R5, R5, 0x2, R6 ;  /* 0x0000000205057824 */ /* 0x000fe200078e0206 */
[----:B------:R-:W-:Y:S06]  /*07e0*/  BRA.U UP0, `(.L_x_13) ;  /* 0xfffffffd00c87547 */ /* 0x000fec000b83ffff */
.L_x_12:
[----:B------:R-:W-:-:S09]  /*07f0*/  UISETP.NE.AND UP0, UPT, UR5, URZ, UPT ;  /* 0x000000ff0500728c */ /* 0x000fd2000bf05270 */
[----:B------:R-:W-:Y:S05]  /*0800*/  BRA.U !UP0, `(.L_x_11) ;  /* 0x00000001081c7547 */ /* 0x000fea000b800000 */
[----:B------:R-:W-:-:S12]  /*0810*/  UIADD3 UR4, UPT, UPT, -UR5, URZ, URZ ;  /* 0x000000ff05047290 */ /* 0x000fd8000fffe1ff */
.L_x_17:
[----:B------:R-:W-:Y:S01]  /*0820*/  UIADD3 UR4, UPT, UPT, UR4, 0x1, URZ ;  /* 0x0000000104047890 */ /* 0x000fe2000fffe0ff */
[----:B------:R-:W-:Y:S02]  /*0830*/  LOP3.LUT R4, R2, 0x1, RZ, 0xc0, !PT ;  /* 0x0000000102047812 */ /* 0x000fe400078ec0ff */
[----:B------:R-:W-:Y:S01]  /*0840*/  SHF.R.S32.HI R2, RZ, 0x1, R2 ;  /* 0x00000001ff027819 */ /* 0x000fe20000011402 */
[----:B------:R-:W-:Y:S02]  /*0850*/  UISETP.NE.AND UP0, UPT, UR4, URZ, UPT ;  /* 0x000000ff0400728c */ /* 0x000fe4000bf05270 */
[----:B------:R-:W-:-:S07]  /*0860*/  IMAD R5, R5, 0x2, R4 ;  /* 0x0000000205057824 */ /* 0x000fce00078e0204 */
[----:B------:R-:W-:Y:S05]  /*0870*/  BRA.U UP0, `(.L_x_17) ;  /* 0xfffffffd00e87547 */ /* 0x000fea000b83ffff */
.L_x_11:
[----:B------:R-:W-:-:S13]  /*0880*/  ISETP.GE.AND P0, PT, R0, R5, PT ;  /* 0x000000050000720c */ /* 0x000fda0003f06270 */
[----:B------:R-:W-:Y:S05]  /*0890*/  @P0 EXIT ;  /* 0x000000000000094d */ /* 0x000fea0003800000 */
[----:B------:R-:W0:Y:S01]  /*08a0*/  LDC.64 R2, c[0x0][0x380] ;  /* 0x0000e000ff027b82 */ /* 0x000e220000000a00 */
[----:B------:R-:W1:Y:S01]  /*08b0*/  LDCU.64 UR4, c[0x0][0x358] ;  /* 0x00006b00ff0477ac */ /* 0x000e620008000a00 */
[----:B0-----:R-:W-:-:S04]  /*08c0*/  IMAD.WIDE R4, R5, 0x4, R2 ;  /* 0x0000000405047825 */ /* 0x001fc800078e0202 */
[----:B------:R-:W-:Y:S01]  /*08d0*/  IMAD.WIDE R2, R0, 0x4, R2 ;  /* 0x0000000400027825 */ /* 0x000fe200078e0202 */
[----:B-1----:R-:W2:Y:S04]  /*08e0*/  LDG.E R9, desc[UR4][R4.64] ;  /* 0x0000000404097981 */ /* 0x002ea8000c1e1900 */
[----:B------:R-:W3:Y:S04]  /*08f0*/  LDG.E R7, desc[UR4][R2.64] ;  /* 0x0000000402077981 */ /* 0x000ee8000c1e1900 */
[----:B--2---:R-:W-:Y:S04]  /*0900*/  STG.E desc[UR4][R2.64], R9 ;  /* 0x0000000902007986 */ /* 0x004fe8000c101904 */
[----:B---3--:R-:W-:Y:S01]  /*0910*/  STG.E desc[UR4][R4.64], R7 ;  /* 0x0000000704007986 */ /* 0x008fe2000c101904 */
[----:B------:R-:W-:Y:S05]  /*0920*/  EXIT ;  /* 0x000000000000794d */ /* 0x000fea0003800000 */
.L_x_18:
        /* <DEDUP_REMOVED lines=13> */
.L_x_22:


//--------------------- .nv.shared.reserved.0     --------------------------
	.section	.nv.shared.reserved.0,"aw",@nobits
	.weak		__nv_reservedSMEM_offset_0_alias
	.size		__nv_reservedSMEM_offset_0_alias, 0, 64
	.other		__nv_reservedSMEM_offset_0_alias,@"STO_CUDA_RESERVED_SHARED STV_DEFAULT"
__nv_reservedSMEM_offset_0_alias:
	.zero		0
	.zero		64


//--------------------- .nv.constant0._Z16normalize_kernelPiii7Barrett --------------------------
	.section	.nv.constant0._Z16normalize_kernelPiii7Barrett,"a",@progbits
	.sectionflags	@""
	.align	4
.nv.constant0._Z16normalize_kernelPiii7Barrett:
	.zero		928


//--------------------- .nv.constant0._Z25pointwise_multiply_kernelPiS_i7Barrett --------------------------
	.section	.nv.constant0._Z25pointwise_multiply_kernelPiS_i7Barrett,"a",@progbits
	.sectionflags	@""
	.align	4
.nv.constant0._Z25pointwise_multiply_kernelPiS_i7Barrett:
	.zero		936


//--------------------- .nv.constant0._Z20ntt_butterfly_kernelPiiii7Barrett --------------------------
	.section	.nv.constant0._Z20ntt_butterfly_kernelPiiii7Barrett,"a",@progbits
	.sectionflags	@""
	.align	4
.nv.constant0._Z20ntt_butterfly_kernelPiiii7Barrett:
	.zero		936


//--------------------- .nv.constant0._Z18bit_reverse_kernelPii --------------------------
	.section	.nv.constant0._Z18bit_reverse_kernelPii,"a",@progbits
	.sectionflags	@""
	.align	4
.nv.constant0._Z18bit_reverse_kernelPii:
	.zero		908


//--------------------- SYMBOLS --------------------------

	.type		.nv.reservedSmem.offset0,@object
	.size		.nv.reservedSmem.offset0,0x4
